def matmul_kernel(
    a_ptr,
    b_ptr,
    c_ptr,
    M,
    N,
    K,
    stride_am,
    stride_ak,
    stride_bk,
    stride_bn,
    stride_cm,
    stride_cn,
    BLOCK_M: tl.constexpr,
    BLOCK_N: tl.constexpr,
    BLOCK_K: tl.constexpr,
    GROUP_M: tl.constexpr,
):
    pid = tl.program_id(axis=0)
    num_pid_m = tl.cdiv(M, BLOCK_M)
    num_pid_n = tl.cdiv(N, BLOCK_N)
    num_pid_in_group = GROUP_M * num_pid_n
    group_id = pid // num_pid_in_group
    first_pid_m = group_id * GROUP_M
    group_size_m = min(num_pid_m - first_pid_m, GROUP_M)
    pid_m = first_pid_m + ((pid % num_pid_in_group) % group_size_m)
    pid_n = (pid % num_pid_in_group) // group_size_m

    offs_am = (pid_m * BLOCK_M + tl.arange(0, BLOCK_M)) % M
    offs_bn = (pid_n * BLOCK_N + tl.arange(0, BLOCK_N)) % N
    offs_k = tl.arange(0, BLOCK_K)
    a_ptrs = a_ptr + offs_am[:, None] * stride_am + offs_k[None, :] * stride_ak
    b_ptrs = b_ptr + offs_k[:, None] * stride_bk + offs_bn[None, :] * stride_bn

    acc = tl.zeros((BLOCK_M, BLOCK_N), dtype=tl.float32)
    for kk in range(0, tl.cdiv(K, BLOCK_K)):
        a = tl.load(a_ptrs, mask=offs_k[None, :] < K - kk * BLOCK_K, other=0.0)
        b = tl.load(b_ptrs, mask=offs_k[:, None] < K - kk * BLOCK_K, other=0.0)
        acc = tl.dot(a, b, acc)
        a_ptrs += BLOCK_K * stride_ak
        b_ptrs += BLOCK_K * stride_bk

    c = acc.to(c_ptr.dtype.element_ty)
    offs_cm = pid_m * BLOCK_M + tl.arange(0, BLOCK_M)
    offs_cn = pid_n * BLOCK_N + tl.arange(0, BLOCK_N)
    c_ptrs = c_ptr + offs_cm[:, None] * stride_cm + offs_cn[None, :] * stride_cn
    mask = (offs_cm[:, None] < M) & (offs_cn[None, :] < N)
    tl.store(c_ptrs, c, mask=mask)

# config = {"BLOCK_K": 64, "BLOCK_M": 64, "BLOCK_N": 256, "GROUP_M": 8, "arch": "sm_100", "dtype": "fp16", "num_ctas": 2, "num_stages": 3, "num_warps": 4}
# arch = sm_100


// ===== COMPILED SASS (sm_100a) =====

	.target	sm_100a

	.elftype	@"ET_EXEC"


//--------------------- .note.nv.tkinfo           --------------------------
	.section	.note.nv.tkinfo,"",@"SHT_NOTE"
	.sectionflags	@"SHF_NOTE_NV_TKINFO"
	.tkinfo
        /*0018*/ 	.word	0x00000081
        /*0030*/ 	.string	""
        /*0030*/ 	.string	"ptxas-blackwell"
        /*0030*/ 	.string	"Cuda compilation tools, release 12.9, V12.9.86"
        /*0030*/ 	.string	"Build cuda_12.9.r12.9/compiler.36037853_0"
        /*0030*/ 	.string	"-v  -suppress-debug-info  -lineinfo  -arch sm_100a "



//--------------------- .note.nv.cuver            --------------------------
	.section	.note.nv.cuver,"",@"SHT_NOTE"
	.sectionflags	@"SHF_NOTE_NV_CUVER"
        /*0018*/ 	.short	0x0001
        /*001a*/ 	.short	0x0064
        /*001c*/ 	.short	0x0001
        /*001e*/ 	.short	0x0000
        /*0020*/ 	.short	0x0001
        /*0022*/ 	.short	0x0000


//--------------------- .nv.info                  --------------------------
	.section	.nv.info,"",@"SHT_CUDA_INFO"
	.align	4


	//----- nvinfo : EIATTR_REGCOUNT
	.align		4
        /*0000*/ 	.byte	0x04, 0x2f
        /*0002*/ 	.short	(.L_4 - .L_3)
	.align		4
.L_3:
        /*0004*/ 	.word	index@(matmul_kernel)
        /*0008*/ 	.word	0x000000ff


	//----- nvinfo : EIATTR_FRAME_SIZE
	.align		4
.L_4:
        /*000c*/ 	.byte	0x04, 0x11
        /*000e*/ 	.short	(.L_6 - .L_5)
	.align		4
.L_5:
        /*0010*/ 	.word	index@($__internal_2_$__cuda_sm10x_tcgen05_guardrail_trap_unallocated_columns_being_dealloced)
        /*0014*/ 	.word	0x00000110


	//----- nvinfo : EIATTR_FRAME_SIZE
	.align		4
.L_6:
        /*0018*/ 	.byte	0x04, 0x11
        /*001a*/ 	.short	(.L_8 - .L_7)
	.align		4
.L_7:
        /*001c*/ 	.word	index@($__internal_1_$__cuda_sm10x_tcgen05_guardrail_trap_phase_invalid_during_alloc)
        /*0020*/ 	.word	0x00000110


	//----- nvinfo : EIATTR_FRAME_SIZE
	.align		4
.L_8:
        /*0024*/ 	.byte	0x04, 0x11
        /*0026*/ 	.short	(.L_10 - .L_9)
	.align		4
.L_9:
        /*0028*/ 	.word	index@($__internal_0_$__cuda_sm10x_tcgen05_guardrail_trap_col_being_dealloced_not_returned_by_alloc)
        /*002c*/ 	.word	0x00000110


	//----- nvinfo : EIATTR_FRAME_SIZE
	.align		4
.L_10:
        /*0030*/ 	.byte	0x04, 0x11
        /*0032*/ 	.short	(.L_12 - .L_11)
	.align		4
.L_11:
        /*0034*/ 	.word	index@(matmul_kernel)
        /*0038*/ 	.word	0x00000110


	//----- nvinfo : EIATTR_MIN_STACK_SIZE
	.align		4
.L_12:
        /*003c*/ 	.byte	0x04, 0x12
        /*003e*/ 	.short	(.L_14 - .L_13)
	.align		4
.L_13:
        /*0040*/ 	.word	index@(matmul_kernel)
        /*0044*/ 	.word	0x00000110
.L_14:


//--------------------- .nv.info.matmul_kernel    --------------------------
	.section	.nv.info.matmul_kernel,"",@"SHT_CUDA_INFO"
	.sectionflags	@""
	.align	4


	//----- nvinfo : EIATTR_CUDA_API_VERSION
	.align		4
        /*0000*/ 	.byte	0x04, 0x37
        /*0002*/ 	.short	(.L_16 - .L_15)
.L_15:
        /*0004*/ 	.word	0x00000081


	//----- nvinfo : EIATTR_KPARAM_INFO
	.align		4
.L_16:
        /*0008*/ 	.byte	0x04, 0x17
        /*000a*/ 	.short	(.L_18 - .L_17)
.L_17:
        /*000c*/ 	.word	0x00000000
        /*0010*/ 	.short	0x000d
        /*0012*/ 	.short	0x0048
        /*0014*/ 	.byte	0x00, 0xf4, 0x21, 0x00


	//----- nvinfo : EIATTR_KPARAM_INFO
	.align		4
.L_18:
        /*0018*/ 	.byte	0x04, 0x17
        /*001a*/ 	.short	(.L_20 - .L_19)
.L_19:
        /*001c*/ 	.word	0x00000000
        /*0020*/ 	.short	0x000c
        /*0022*/ 	.short	0x0040
        /*0024*/ 	.byte	0x00, 0xf4, 0x21, 0x00


	//----- nvinfo : EIATTR_KPARAM_INFO
	.align		4
.L_20:
        /*0028*/ 	.byte	0x04, 0x17
        /*002a*/ 	.short	(.L_22 - .L_21)
.L_21:
        /*002c*/ 	.word	0x00000000
        /*0030*/ 	.short	0x000b
        /*0032*/ 	.short	0x0038
        /*0034*/ 	.byte	0x00, 0xf0, 0x11, 0x00


	//----- nvinfo : EIATTR_KPARAM_INFO
	.align		4
.L_22:
        /*0038*/ 	.byte	0x04, 0x17
        /*003a*/ 	.short	(.L_24 - .L_23)
.L_23:
        /*003c*/ 	.word	0x00000000
        /*0040*/ 	.short	0x000a
        /*0042*/ 	.short	0x0034
        /*0044*/ 	.byte	0x00, 0xf0, 0x11, 0x00


	//----- nvinfo : EIATTR_KPARAM_INFO
	.align		4
.L_24:
        /*0048*/ 	.byte	0x04, 0x17
        /*004a*/ 	.short	(.L_26 - .L_25)
.L_25:
        /*004c*/ 	.word	0x00000000
        /*0050*/ 	.short	0x0009
        /*0052*/ 	.short	0x0030
        /*0054*/ 	.byte	0x00, 0xf0, 0x11, 0x00


	//----- nvinfo : EIATTR_KPARAM_INFO
	.align		4
.L_26:
        /*0058*/ 	.byte	0x04, 0x17
        /*005a*/ 	.short	(.L_28 - .L_27)
.L_27:
        /*005c*/ 	.word	0x00000000
        /*0060*/ 	.short	0x0008
        /*0062*/ 	.short	0x002c
        /*0064*/ 	.byte	0x00, 0xf0, 0x11, 0x00


	//----- nvinfo : EIATTR_KPARAM_INFO
	.align		4
.L_28:
        /*0068*/ 	.byte	0x04, 0x17
        /*006a*/ 	.short	(.L_30 - .L_29)
.L_29:
        /*006c*/ 	.word	0x00000000
        /*0070*/ 	.short	0x0007
        /*0072*/ 	.short	0x0028
        /*0074*/ 	.byte	0x00, 0xf0, 0x11, 0x00


	//----- nvinfo : EIATTR_KPARAM_INFO
	.align		4
.L_30:
        /*0078*/ 	.byte	0x04, 0x17
        /*007a*/ 	.short	(.L_32 - .L_31)
.L_31:
        /*007c*/ 	.word	0x00000000
        /*0080*/ 	.short	0x0006
        /*0082*/ 	.short	0x0024
        /*0084*/ 	.byte	0x00, 0xf0, 0x11, 0x00


	//----- nvinfo : EIATTR_KPARAM_INFO
	.align		4
.L_32:
        /*0088*/ 	.byte	0x04, 0x17
        /*008a*/ 	.short	(.L_34 - .L_33)
.L_33:
        /*008c*/ 	.word	0x00000000
        /*0090*/ 	.short	0x0005
        /*0092*/ 	.short	0x0020
        /*0094*/ 	.byte	0x00, 0xf0, 0x11, 0x00


	//----- nvinfo : EIATTR_KPARAM_INFO
	.align		4
.L_34:
        /*0098*/ 	.byte	0x04, 0x17
        /*009a*/ 	.short	(.L_36 - .L_35)
.L_35:
        /*009c*/ 	.word	0x00000000
        /*00a0*/ 	.short	0x0004
        /*00a2*/ 	.short	0x001c
        /*00a4*/ 	.byte	0x00, 0xf0, 0x11, 0x00


	//----- nvinfo : EIATTR_KPARAM_INFO
	.align		4
.L_36:
        /*00a8*/ 	.byte	0x04, 0x17
        /*00aa*/ 	.short	(.L_38 - .L_37)
.L_37:
        /*00ac*/ 	.word	0x00000000
        /*00b0*/ 	.short	0x0003
        /*00b2*/ 	.short	0x0018
        /*00b4*/ 	.byte	0x00, 0xf0, 0x11, 0x00


	//----- nvinfo : EIATTR_KPARAM_INFO
	.align		4
.L_38:
        /*00b8*/ 	.byte	0x04, 0x17
        /*00ba*/ 	.short	(.L_40 - .L_39)
.L_39:
        /*00bc*/ 	.word	0x00000000
        /*00c0*/ 	.short	0x0002
        /*00c2*/ 	.short	0x0010
        /*00c4*/ 	.byte	0x00, 0xf4, 0x21, 0x00


	//----- nvinfo : EIATTR_KPARAM_INFO
	.align		4
.L_40:
        /*00c8*/ 	.byte	0x04, 0x17
        /*00ca*/ 	.short	(.L_42 - .L_41)
.L_41:
        /*00cc*/ 	.word	0x00000000
        /*00d0*/ 	.short	0x0001
        /*00d2*/ 	.short	0x0008
        /*00d4*/ 	.byte	0x00, 0xf4, 0x21, 0x00


	//----- nvinfo : EIATTR_KPARAM_INFO
	.align		4
.L_42:
        /*00d8*/ 	.byte	0x04, 0x17
        /*00da*/ 	.short	(.L_44 - .L_43)
.L_43:
        /*00dc*/ 	.word	0x00000000
        /*00e0*/ 	.short	0x0000
        /*00e2*/ 	.short	0x0000
        /*00e4*/ 	.byte	0x00, 0xf4, 0x21, 0x00


	//----- nvinfo : EIATTR_EXPLICIT_CLUSTER
	.align		4
.L_44:
        /*00e8*/ 	.byte	0x01, 0x3e
	.zero		2


	//----- nvinfo : EIATTR_CTA_PER_CLUSTER
	.align		4
        /*00ec*/ 	.byte	0x04, 0x3d
        /*00ee*/ 	.short	(.L_46 - .L_45)
.L_45:
        /*00f0*/ 	.word	0x00000002
        /*00f4*/ 	.word	0x00000001
        /*00f8*/ 	.word	0x00000001


	//----- nvinfo : EIATTR_AT_ENTRY_FRAGMENTS
	.align		4
.L_46:
        /*00fc*/ 	.byte	0x04, 0x4f
        /*00fe*/ 	.short	(.L_48 - .L_47)


	//   ....[0]....
.L_47:
        /*0100*/ 	.word	0x00000004


	//----- nvinfo : EIATTR_RESERVED_SMEM_USED
	.align		4
.L_48:
        /*0104*/ 	.byte	0x01, 0x41
	.zero		2


	//----- nvinfo : EIATTR_SPARSE_MMA_MASK
	.align		4
        /*0108*/ 	.byte	0x03, 0x50
        /*010a*/ 	.short	0x0000


	//----- nvinfo : EIATTR_TCGEN05_1CTA_USED
	.align		4
        /*010c*/ 	.byte	0x01, 0x51
	.zero		2


	//----- nvinfo : EIATTR_MAXREG_COUNT
	.align		4
        /*0110*/ 	.byte	0x03, 0x1b
        /*0112*/ 	.short	0x00ff


	//----- nvinfo : EIATTR_NUM_BARRIERS
	.align		4
        /*0114*/ 	.byte	0x02, 0x4c
        /*0116*/ 	.byte	0x01
	.zero		1


	//----- nvinfo : EIATTR_ANNOTATIONS
	.align		4
        /*0118*/ 	.byte	0x04, 0x55
        /*011a*/ 	.short	(.L_50 - .L_49)


	//   ....[0]....
.L_49:
        /*011c*/ 	.word	0x00000001
        /*0120*/ 	.byte	0xc0, 0x0b, 0x00, 0x00, 0x01, 0x00, 0x00, 0x00, 0x10, 0x10, 0x00, 0x00, 0x01, 0x00, 0x00, 0x00
        /* <DEDUP_REMOVED lines=66> */
        /*0550*/ 	.byte	0x10, 0xb3, 0x00, 0x00, 0x01, 0x00, 0x00, 0x00, 0x30, 0xb3, 0x00, 0x00


	//----- nvinfo : EIATTR_INT_WARP_WIDE_INSTR_OFFSETS
	.align		4
.L_50:
        /*055c*/ 	.byte	0x04, 0x31
        /*055e*/ 	.short	(.L_52 - .L_51)


	//   ....[0]....
.L_51:
        /*0560*/ 	.word	0x00003540


	//   ....[1]....
        /*0564*/ 	.word	0x00003550


	//   ....[2]....
        /*0568*/ 	.word	0x00005a70


	//   ....[3]....
        /*056c*/ 	.word	0x0000b820


	//   ....[4]....
        /*0570*/ 	.word	0x0000b870


	//----- nvinfo : EIATTR_COOP_GROUP_MASK_REGIDS
	.align		4
.L_52:
        /*0574*/ 	.byte	0x04, 0x29
        /*0576*/ 	.short	(.L_54 - .L_53)


	//   ....[0]....
.L_53:
        /*0578*/ 	.word	0xffffffff


	//   ....[1]....
        /*057c*/ 	.word	0xffffffff


	//   ....[2]....
        /*0580*/ 	.word	0xffffffff


	//   ....[3]....
        /*0584*/ 	.word	0xffffffff


	//----- nvinfo : EIATTR_COOP_GROUP_INSTR_OFFSETS
	.align		4
.L_54:
        /*0588*/ 	.byte	0x04, 0x28
        /*058a*/ 	.short	(.L_56 - .L_55)


	//   ....[0]....
.L_55:
        /*058c*/ 	.word	0x00000080


	//   ....[1]....
        /*0590*/ 	.word	0x00000340


	//   ....[2]....
        /*0594*/ 	.word	0x0000b6b0


	//   ....[3]....
        /*0598*/ 	.word	0x0000b920


	//----- nvinfo : EIATTR_VRC_CTA_INIT_COUNT
	.align		4
.L_56:
        /*059c*/ 	.byte	0x02, 0x4a
        /*059e*/ 	.byte	0x80
	.zero		1


	//----- nvinfo : EIATTR_MBARRIER_INSTR_OFFSETS
	.align		4
        /*05a0*/ 	.byte	0x04, 0x39
        /*05a2*/ 	.short	(.L_58 - .L_57)


	//   ....[0]....
.L_57:
        /*05a4*/ 	.word	0x00003670
        /*05a8*/ 	.word	0x000000ff
        /*05ac*/ 	.word	0x00000000
        /*05b0*/ 	.short	0x0100
        /*05b2*/ 	.byte	0x0b
	.zero		1


	//   ....[1]....
        /*05b4*/ 	.word	0x00005ac0
        /*05b8*/ 	.word	0x000000ff
        /*05bc*/ 	.word	0x0000c008
        /*05c0*/ 	.short	0x0100
        /*05c2*/ 	.byte	0x09
	.zero		1


	//   ....[2]....
        /*05c4*/ 	.word	0x000076e0
        /*05c8*/ 	.word	0x000000ff
        /*05cc*/ 	.word	0x00000000
        /*05d0*/ 	.short	0x010a
        /*05d2*/ 	.byte	0x0b
	.zero		1


	//   ....[3]....
        /*05d4*/ 	.word	0x000097c0
        /*05d8*/ 	.word	0x000000ff
        /*05dc*/ 	.word	0x00000000
        /*05e0*/ 	.short	0x010a
        /*05e2*/ 	.byte	0x0b
	.zero		1


	//   ....[4]....
        /*05e4*/ 	.word	0x000098b0
        /*05e8*/ 	.word	0x000000ff
        /*05ec*/ 	.word	0x0000c000
        /*05f0*/ 	.short	0x0108
        /*05f2*/ 	.byte	0x09
	.zero		1


	//   ....[5]....
        /*05f4*/ 	.word	0x00009910
        /*05f8*/ 	.word	0x000000ff
        /*05fc*/ 	.word	0x0000c008
        /*0600*/ 	.short	0x0108
        /*0602*/ 	.byte	0x09
	.zero		1


	//   ....[6]....
        /*0604*/ 	.word	0x0000b940
        /*0608*/ 	.word	0x000000ff
        /*060c*/ 	.word	0x00000000
        /*0610*/ 	.short	0x010a
        /*0612*/ 	.byte	0x0b
	.zero		1


	//   ....[7]....
        /*0614*/ 	.word	0x0000b970
        /*0618*/ 	.word	0x000000ff
        /*061c*/ 	.word	0x00000000
        /*0620*/ 	.short	0x010a
        /*0622*/ 	.byte	0x0b
	.zero		1


	//----- nvinfo : EIATTR_NUM_MBARRIERS
	.align		4
.L_58:
        /*0624*/ 	.byte	0x03, 0x38
        /*0626*/ 	.short	0x0002


	//----- nvinfo : EIATTR_EXIT_INSTR_OFFSETS
	.align		4
        /*0628*/ 	.byte	0x04, 0x1c
        /*062a*/ 	.short	(.L_60 - .L_59)


	//   ....[0]....
.L_59:
        /*062c*/ 	.word	0x0000b930


	//----- nvinfo : EIATTR_REQNTID
	.align		4
.L_60:
        /*0630*/ 	.byte	0x04, 0x10
        /*0632*/ 	.short	(.L_62 - .L_61)
.L_61:
        /*0634*/ 	.word	0x00000080
        /*0638*/ 	.word	0x00000001
        /*063c*/ 	.word	0x00000001


	//----- nvinfo : EIATTR_CRS_STACK_SIZE
	.align		4
.L_62:
        /*0640*/ 	.byte	0x04, 0x1e
        /*0642*/ 	.short	(.L_64 - .L_63)
.L_63:
        /*0644*/ 	.word	0x00000000


	//----- nvinfo : EIATTR_CBANK_PARAM_SIZE
	.align		4
.L_64:
        /*0648*/ 	.byte	0x03, 0x19
        /*064a*/ 	.short	0x0050


	//----- nvinfo : EIATTR_PARAM_CBANK
	.align		4
        /*064c*/ 	.byte	0x04, 0x0a
        /*064e*/ 	.short	(.L_66 - .L_65)
	.align		4
.L_65:
        /*0650*/ 	.word	index@(.nv.constant0.matmul_kernel)
        /*0654*/ 	.short	0x0380
        /*0656*/ 	.short	0x0050


	//----- nvinfo : EIATTR_SW_WAR
	.align		4
.L_66:
        /*0658*/ 	.byte	0x04, 0x36
        /*065a*/ 	.short	(.L_68 - .L_67)
.L_67:
        /*065c*/ 	.word	0x00000008
.L_68:


//--------------------- .nv.compat                --------------------------
	.section	.nv.compat,"",@"SHT_CUDA_COMPAT_INFO"
	.align	4
        /*0000*/ 	.byte	0x02, 0x02, 0x02, 0x00, 0x02, 0x05, 0x05, 0x00, 0x02, 0x03, 0x00, 0x00, 0x02, 0x06, 0x01, 0x00


//--------------------- .nv.callgraph             --------------------------
	.section	.nv.callgraph,"",@"SHT_CUDA_CALLGRAPH"
	.align	4
	.sectionentsize	8
	.align		4
        /*0000*/ 	.word	0x00000000
	.align		4
        /*0004*/ 	.word	0xffffffff
	.align		4
        /*0008*/ 	.word	0x00000000
	.align		4
        /*000c*/ 	.word	0xfffffffe
	.align		4
        /*0010*/ 	.word	0x00000000
	.align		4
        /*0014*/ 	.word	0xfffffffd
	.align		4
        /*0018*/ 	.word	0x00000000
	.align		4
        /*001c*/ 	.word	0xfffffffc


//--------------------- .text.matmul_kernel       --------------------------
	.section	.text.matmul_kernel,"ax",@progbits
	.align	128
        .global         matmul_kernel
        .type           matmul_kernel,@function
        .size           matmul_kernel,(.L_x_20 - matmul_kernel)
        .other          matmul_kernel,@"STO_CUDA_ENTRY STV_DEFAULT"
matmul_kernel:
.text.matmul_kernel:
[----:B------:R-:W0:Y:S01]  /*0000*/  LDC R1, c[0x0][0x37c] ;  /* 0x0000df00ff017b82 */ /* 0x000e220000000800 */
[----:B------:R-:W1:Y:S01]  /*0010*/  S2R R0, SR_TID.X ;  /* 0x0000000000007919 */ /* 0x000e620000002100 */
[----:B0-----:R-:W-:Y:S01]  /*0020*/  VIADD R1, R1, 0xfffffef0 ;  /* 0xfffffef001017836 */ /* 0x001fe20000000000 */
[----:B------:R-:W0:Y:S01]  /*0030*/  LDCU.64 UR20, c[0x0][0x358] ;  /* 0x00006b00ff1477ac */ /* 0x000e220008000a00 */
[----:B-1----:R-:W-:-:S13]  /*0040*/  ISETP.GE.U32.AND P0, PT, R0, 0x20, PT ;  /* 0x000000200000780c */ /* 0x002fda0003f06070 */
[----:B------:R-:W-:Y:S02]  /*0050*/  VOTEU.ANY UP0, P0 ;  /* 0x0000000000ff7886 */ /* 0x000fe40000000100 */
[----:B------:R-:W-:Y:S05]  /*0060*/  BRA.U UP0, `(.L_x_0) ;  /* 0x0000000100b87547 */ /* 0x000fea000b800000 */
[----:B------:R-:W1:Y:S01]  /*0070*/  S2UR UR6, SR_CgaCtaId ;  /* 0x00000000000679c3 */ /* 0x000e620000008800 */
[----:B------:R-:W-:Y:S01]  /*0080*/  NOP ;  /* 0x0000000000007918 */ /* 0x000fe20000000000 */
[----:B------:R-:W-:Y:S02]  /*0090*/  UMOV UR4, 0x40 ;  /* 0x0000004000047882 */ /* 0x000fe40000000000 */
[----:B-1----:R-:W-:-:S09]  /*00a0*/  ULEA UR4, UR6, UR4, 0x18 ;  /* 0x0000000406047291 */ /* 0x002fd2000f8ec0ff */
[----:B------:R-:W1:Y:S01]  /*00b0*/  LDS.U8 R0, [UR4] ;  /* 0x00000004ff007984 */ /* 0x000e620008000000 */
[----:B------:R-:W-:Y:S02]  /*00c0*/  UMOV UR4, 0x400 ;  /* 0x0000040000047882 */ /* 0x000fe40000000000 */
[----:B------:R-:W-:Y:S01]  /*00d0*/  ULEA UR4, UR6, UR4, 0x18 ;  /* 0x0000000406047291 */ /* 0x000fe2000f8ec0ff */
[----:B-1----:R-:W-:-:S13]  /*00e0*/  ISETP.NE.AND P0, PT, R0, RZ, PT ;  /* 0x000000ff0000720c */ /* 0x002fda0003f05270 */
[----:B------:R-:W-:Y:S05]  /*00f0*/  @P0 BRA `(.L_x_1) ;  /* 0x00000000007c0947 */ /* 0x000fea0003800000 */
[----:B------:R-:W-:-:S13]  /*0100*/  ELECT P0, URZ, PT ;  /* 0x0000000000ff782f */ /* 0x000fda0003800000 */
[----:B------:R-:W-:Y:S05]  /*0110*/  @!P0 BRA `(.L_x_2) ;  /* 0x0000000000848947 */ /* 0x000fea0003800000 */
[----:B------:R-:W-:Y:S01]  /*0120*/  UMOV UR5, 0x4 ;  /* 0x0000000400057882 */ /* 0x000fe20000000000 */
[----:B------:R-:W-:Y:S02]  /*0130*/  IMAD.MOV.U32 R4, RZ, RZ, 0x1 ;  /* 0x00000001ff047424 */ /* 0x000fe400078e00ff */
[----:B------:R-:W-:Y:S02]  /*0140*/  IMAD.MOV.U32 R5, RZ, RZ, 0xf ;  /* 0x0000000fff057424 */ /* 0x000fe400078e00ff */
[----:B------:R-:W-:Y:S04]  /*0150*/  DEPBAR.LE SB1, 0x36 ;  /* 0x00009d800000791a */ /* 0x000fe80000000000 */
[----:B------:R-:W1:Y:S02]  /*0160*/  UTCATOMSWS.FIND_AND_SET.ALIGN UP1, UR5, UR5 ;  /* 0x00000005000575e3 */ /* 0x000e640008020800 */
[----:B-1----:R-:W-:-:S04]  /*0170*/  PLOP3.LUT P0, PT, PT, PT, UP1, 0x80, 0x8 ;  /* 0x000000000008781c */ /* 0x002fc80003f0f018 */
[----:B------:R-:W-:-:S04]  /*0180*/  SEL R0, RZ, 0xffffffff, !P0 ;  /* 0xffffffffff007807 */ /* 0x000fc80004000000 */
[----:B------:R-:W-:Y:S01]  /*0190*/  ISETP.NE.AND P0, PT, R0, RZ, PT ;  /* 0x000000ff0000720c */ /* 0x000fe20003f05270 */
[----:B------:R-:W-:-:S12]  /*01a0*/  IMAD.U32 R0, RZ, RZ, UR5 ;  /* 0x00000005ff007e24 */ /* 0x000fd8000f8e00ff */
[----:B------:R-:W-:Y:S05]  /*01b0*/  @P0 BRA `(.L_x_3) ;  /* 0x0000000000240947 */ /* 0x000fea0003800000 */
.L_x_4:
[----:B------:R-:W-:Y:S05]  /*01c0*/  NANOSLEEP 0x64 ;  /* 0x000000640000795d */ /* 0x000fea0003800000 */
[----:B------:R-:W-:-:S05]  /*01d0*/  UMOV UR5, 0x4 ;  /* 0x0000000400057882 */ /* 0x000fca0000000000 */
[----:B------:R-:W-:Y:S04]  /*01e0*/  DEPBAR.LE SB1, 0x36 ;  /* 0x00009d800000791a */ /* 0x000fe80000000000 */
[----:B------:R-:W1:Y:S02]  /*01f0*/  UTCATOMSWS.FIND_AND_SET.ALIGN UP1, UR5, UR5 ;  /* 0x00000005000575e3 */ /* 0x000e640008020800 */
[----:B-1----:R-:W-:-:S04]  /*0200*/  PLOP3.LUT P0, PT, PT, PT, UP1, 0x80, 0x8 ;  /* 0x000000000008781c */ /* 0x002fc80003f0f018 */
[----:B------:R-:W-:-:S04]  /*0210*/  SEL R0, RZ, 0xffffffff, !P0 ;  /* 0xffffffffff007807 */ /* 0x000fc80004000000 */
[----:B------:R-:W-:Y:S01]  /*0220*/  ISETP.NE.AND P0, PT, R0, RZ, PT ;  /* 0x000000ff0000720c */ /* 0x000fe20003f05270 */
[----:B------:R-:W-:-:S12]  /*0230*/  IMAD.U32 R0, RZ, RZ, UR5 ;  /* 0x00000005ff007e24 */ /* 0x000fd8000f8e00ff */
[----:B------:R-:W-:Y:S05]  /*0240*/  @!P0 BRA `(.L_x_4) ;  /* 0xfffffffc00dc8947 */ /* 0x000fea000383ffff */
.L_x_3:
[C---:B------:R-:W-:Y:S01]  /*0250*/  VIADD R3, R0.reuse, 0x10 ;  /* 0x0000001000037836 */ /* 0x040fe20000000000 */
[----:B------:R-:W-:Y:S01]  /*0260*/  UMOV UR5, 0x50 ;  /* 0x0000005000057882 */ /* 0x000fe20000000000 */
[----:B------:R-:W-:Y:S01]  /*0270*/  SHF.L.U32 R2, R5, R0, RZ ;  /* 0x0000000005027219 */ /* 0x000fe200000006ff */
[----:B------:R-:W-:Y:S01]  /*0280*/  ULEA UR5, UR6, UR5, 0x18 ;  /* 0x0000000506057291 */ /* 0x000fe2000f8ec0ff */
[----:B------:R-:W-:Y:S01]  /*0290*/  IMAD.SHL.U32 R0, R0, 0x20, RZ ;  /* 0x0000002000007824 */ /* 0x000fe200078e00ff */
[----:B------:R-:W-:-:S04]  /*02a0*/  SHF.L.U32 R3, R4, R3, RZ ;  /* 0x0000000304037219 */ /* 0x000fc800000006ff */
[----:B------:R-:W-:-:S05]  /*02b0*/  LOP3.LUT R2, R3, R2, RZ, 0xfc, !PT ;  /* 0x0000000203027212 */ /* 0x000fca00078efcff */
[----:B------:R1:W-:Y:S04]  /*02c0*/  ATOMS.OR RZ, [UR5], R2 ;  /* 0x00000002ffff798c */ /* 0x0003e8000b000005 */
[----:B------:R1:W-:Y:S01]  /*02d0*/  STS [UR4], R0 ;  /* 0x00000000ff007988 */ /* 0x0003e20008000804 */
[----:B------:R-:W-:Y:S05]  /*02e0*/  BRA `(.L_x_2) ;  /* 0x0000000000107947 */ /* 0x000fea0003800000 */
.L_x_1:
[----:B------:R-:W-:Y:S01]  /*02f0*/  IMAD.MOV.U32 R0, RZ, RZ, -0x1 ;  /* 0xffffffffff007424 */ /* 0x000fe200078e00ff */
[----:B------:R-:W-:-:S04]  /*0300*/  MOV R2, 0x330 ;  /* 0x0000033000027802 */ /* 0x000fc80000000f00 */
[----:B------:R1:W-:Y:S03]  /*0310*/  STS [UR4], R0 ;  /* 0x00000000ff007988 */ /* 0x0003e60008000804 */
[----:B01----:R-:W-:Y:S05]  /*0320*/  CALL.REL.NOINC `($__internal_1_$__cuda_sm10x_tcgen05_guardrail_trap_phase_invalid_during_alloc) ;  /* 0x000000b400a87944 */ /* 0x003fea0003c00000 */
.L_x_2:
[----:B------:R-:W-:Y:S05]  /*0330*/  WARPSYNC.ALL ;  /* 0x0000000000007948 */ /* 0x000fea0003800000 */
[----:B------:R-:W-:Y:S01]  /*0340*/  NOP ;  /* 0x0000000000007918 */ /* 0x000fe20000000000 */
.L_x_0:
[----:B------:R-:W2:Y:S08]  /*0350*/  LDC.64 R18, c[0x0][0x398] ;  /* 0x0000e600ff127b82 */ /* 0x000eb00000000a00 */
[----:B------:R-:W3:Y:S02]  /*0360*/  S2UR UR5, SR_CgaSize ;  /* 0x00000000000579c3 */ /* 0x000ee40000008a00 */
[----:B---3--:R-:W-:-:S12]  /*0370*/  UIMAD UR5, UR5, -0xa0, URZ ;  /* 0xffffff60050578a4 */ /* 0x008fd8000f8e02ff */
[----:B------:R-:W3:Y:S01]  /*0380*/  LDCU UR5, c[0x0][UR5+0x2b0] ;  /* 0x00005600050577ac */ /* 0x000ee20008000800 */
[----:B------:R-:W4:Y:S01]  /*0390*/  S2R R173, SR_TID.X ;  /* 0x0000000000ad7919 */ /* 0x000f220000002100 */
[----:B------:R-:W-:Y:S01]  /*03a0*/  PRMT R194, RZ, 0x7610, R194 ;  /* 0x00007610ffc27816 */ /* 0x000fe200000000c2 */
[----:B------:R-:W-:Y:S01]  /*03b0*/  UMOV UR9, 0x400 ;  /* 0x0000040000097882 */ /* 0x000fe20000000000 */
[----:B------:R-:W1:Y:S01]  /*03c0*/  LDCU.128 UR16, c[0x0][0x380] ;  /* 0x00007000ff1077ac */ /* 0x000e620008000c00 */
[----:B------:R-:W5:Y:S01]  /*03d0*/  S2UR UR4, SR_CTAID.X ;  /* 0x00000000000479c3 */ /* 0x000f620000002500 */
[----:B------:R-:W-:-:S07]  /*03e0*/  UMOV UR6, 0x1 ;  /* 0x0000000100067882 */ /* 0x000fce0000000000 */
[----:B------:R-:W0:Y:S01]  /*03f0*/  LDC.64 R22, c[0x0][0x3a0] ;  /* 0x0000e800ff167b82 */ /* 0x000e220000000a00 */
[----:B-12---:R-:W-:Y:S01]  /*0400*/  VIADD R0, R19, 0xff ;  /* 0x000000ff13007836 */ /* 0x006fe20000000000 */
[----:B------:R-:W-:-:S06]  /*0410*/  ISETP.NE.AND P3, PT, R18, RZ, PT ;  /* 0x000000ff1200720c */ /* 0x000fcc0003f65270 */
[----:B------:R-:W1:Y:S01]  /*0420*/  LDC.64 R20, c[0x0][0x3a8] ;  /* 0x0000ea00ff147b82 */ /* 0x000e620000000a00 */
[----:B------:R-:W-:Y:S02]  /*0430*/  SHF.R.S32.HI R3, RZ, 0x1f, R0 ;  /* 0x0000001fff037819 */ /* 0x000fe40000011400 */
[----:B-----5:R-:W-:Y:S02]  /*0440*/  I2FP.F32.U32 R5, UR4 ;  /* 0x0000000400057c45 */ /* 0x020fe40008201000 */
[----:B------:R-:W-:Y:S02]  /*0450*/  LEA.HI R3, R3, R0, RZ, 0x8 ;  /* 0x0000000003037211 */ /* 0x000fe400078f40ff */
[----:B----4-:R-:W-:Y:S01]  /*0460*/  SHF.R.U32.HI R85, RZ, 0x6, R173 ;  /* 0x00000006ff557819 */ /* 0x010fe200000116ad */
[----:B---3--:R-:W-:Y:S01]  /*0470*/  FMUL R5, R5, UR5 ;  /* 0x0000000505057c20 */ /* 0x008fe20008400000 */
[----:B------:R-:W-:Y:S01]  /*0480*/  SHF.R.S32.HI R3, RZ, 0x8, R3 ;  /* 0x00000008ff037819 */ /* 0x000fe20000011403 */
[----:B------:R-:W2:Y:S01]  /*0490*/  S2UR UR5, SR_CgaCtaId ;  /* 0x00000000000579c3 */ /* 0x000ea20000008800 */
[----:B------:R-:W-:Y:S01]  /*04a0*/  SGXT.U32 R85, R85, 0x1 ;  /* 0x000000015555781a */ /* 0x000fe20000000000 */
[----:B0-----:R-:W-:Y:S01]  /*04b0*/  VIADD R234, R22, 0x3f ;  /* 0x0000003f16ea7836 */ /* 0x001fe20000000000 */
[----:B------:R-:W-:Y:S01]  /*04c0*/  LOP3.LUT R215, R173, 0x3f, RZ, 0xc0, !PT ;  /* 0x0000003fadd77812 */ /* 0x000fe200078ec0ff */
[----:B------:R-:W-:Y:S01]  /*04d0*/  IMAD.SHL.U32 R4, R3, 0x8, RZ ;  /* 0x0000000803047824 */ /* 0x000fe200078e00ff */
[----:B------:R-:W-:Y:S01]  /*04e0*/  F2I.U32.TRUNC.NTZ R5, R5 ;  /* 0x0000000500057305 */ /* 0x000fe2000020f000 */
[----:B------:R-:W-:-:S03]  /*04f0*/  SHF.R.U32.HI R212, RZ, 0x5, R173 ;  /* 0x00000005ffd47819 */ /* 0x000fc600000116ad */
[----:B------:R-:W-:Y:S01]  /*0500*/  IABS R7, R4 ;  /* 0x0000000400077213 */ /* 0x000fe20000000000 */
[----:B-1----:R-:W-:-:S03]  /*0510*/  IMAD R33, R85, R20, RZ ;  /* 0x0000001455217224 */ /* 0x002fc600078e02ff */
[----:B------:R-:W0:Y:S01]  /*0520*/  I2F.RP R0, R7 ;  /* 0x0000000700007306 */ /* 0x000e220000209400 */
[----:B------:R-:W-:-:S04]  /*0530*/  IMAD R31, R20, 0x2, R33 ;  /* 0x00000002141f7824 */ /* 0x000fc800078e0221 */
[----:B------:R-:W-:Y:S01]  /*0540*/  IMAD R169, R20, 0x2, R31 ;  /* 0x0000000214a97824 */ /* 0x000fe200078e021f */
[----:B--2---:R-:W-:Y:S02]  /*0550*/  USHF.L.U32 UR4, UR5, 0x7, URZ ;  /* 0x0000000705047899 */ /* 0x004fe400080006ff */
[----:B------:R-:W-:Y:S01]  /*0560*/  ULEA UR9, UR5, UR9, 0x18 ;  /* 0x0000000905097291 */ /* 0x000fe2000f8ec0ff */
[----:B0-----:R-:W0:Y:S01]  /*0570*/  MUFU.RCP R0, R0 ;  /* 0x0000000000007308 */ /* 0x001e220000001000 */
[----:B------:R-:W-:Y:S02]  /*0580*/  ULOP3.LUT UR4, UR4, 0x80, URZ, 0xc0, !UPT ;  /* 0x0000008004047892 */ /* 0x000fe4000f8ec0ff */
[----:B------:R-:W-:Y:S01]  /*0590*/  UIADD3 UR11, UPT, UPT, UR9, 0xc000, URZ ;  /* 0x0000c000090b7890 */ /* 0x000fe2000fffe0ff */
[----:B0-----:R-:W-:Y:S01]  /*05a0*/  VIADD R2, R0, 0xffffffe ;  /* 0x0ffffffe00027836 */ /* 0x001fe20000000000 */
[----:B------:R-:W-:-:S03]  /*05b0*/  IABS R0, R5 ;  /* 0x0000000500007213 */ /* 0x000fc60000000000 */
[----:B------:R0:W1:Y:S02]  /*05c0*/  F2I.FTZ.U32.TRUNC.NTZ R3, R2 ;  /* 0x0000000200037305 */ /* 0x000064000021f000 */
[----:B0-----:R-:W-:Y:S02]  /*05d0*/  IMAD.MOV.U32 R2, RZ, RZ, RZ ;  /* 0x000000ffff027224 */ /* 0x001fe400078e00ff */
[----:B-1----:R-:W-:-:S04]  /*05e0*/  IMAD.MOV R6, RZ, RZ, -R3 ;  /* 0x000000ffff067224 */ /* 0x002fc800078e0a03 */
[----:B------:R-:W-:Y:S01]  /*05f0*/  IMAD R9, R6, R7, RZ ;  /* 0x0000000706097224 */ /* 0x000fe200078e02ff */
[----:B------:R-:W-:-:S03]  /*0600*/  IABS R6, R4 ;  /* 0x0000000400067213 */ /* 0x000fc60000000000 */
[----:B------:R-:W-:-:S04]  /*0610*/  IMAD.HI.U32 R3, R3, R9, R2 ;  /* 0x0000000903037227 */ /* 0x000fc800078e0002 */
[----:B------:R-:W-:Y:S02]  /*0620*/  IMAD.MOV R2, RZ, RZ, -R6 ;  /* 0x000000ffff027224 */ /* 0x000fe400078e0a06 */
[----:B------:R-:W-:-:S04]  /*0630*/  IMAD.HI.U32 R3, R3, R0, RZ ;  /* 0x0000000003037227 */ /* 0x000fc800078e00ff */
[----:B------:R-:W-:Y:S01]  /*0640*/  IMAD R0, R3, R2, R0 ;  /* 0x0000000203007224 */ /* 0x000fe200078e0200 */
[----:B------:R-:W-:Y:S04]  /*0650*/  BAR.SYNC.DEFER_BLOCKING 0x0 ;  /* 0x0000000000007b1d */ /* 0x000fe80000010000 */
[----:B------:R-:W-:-:S13]  /*0660*/  ISETP.GT.U32.AND P1, PT, R7, R0, PT ;  /* 0x000000000700720c */ /* 0x000fda0003f24070 */
[----:B------:R-:W-:Y:S02]  /*0670*/  @!P1 IMAD.IADD R0, R0, 0x1, -R7 ;  /* 0x0000000100009824 */ /* 0x000fe400078e0a07 */
[----:B------:R-:W-:Y:S01]  /*0680*/  @!P1 VIADD R3, R3, 0x1 ;  /* 0x0000000103039836 */ /* 0x000fe20000000000 */
[----:B------:R-:W-:Y:S02]  /*0690*/  ISETP.NE.AND P1, PT, R4, RZ, PT ;  /* 0x000000ff0400720c */ /* 0x000fe40003f25270 */
[----:B------:R-:W-:Y:S02]  /*06a0*/  ISETP.GE.U32.AND P0, PT, R0, R7, PT ;  /* 0x000000070000720c */ /* 0x000fe40003f06070 */
[----:B------:R-:W-:Y:S02]  /*06b0*/  LOP3.LUT R0, R5, R4, RZ, 0x3c, !PT ;  /* 0x0000000405007212 */ /* 0x000fe400078e3cff */
[----:B------:R-:W-:Y:S02]  /*06c0*/  IABS R7, R19 ;  /* 0x0000001300077213 */ /* 0x000fe40000000000 */
[----:B------:R-:W-:Y:S01]  /*06d0*/  ISETP.GE.AND P2, PT, R0, RZ, PT ;  /* 0x000000ff0000720c */ /* 0x000fe20003f46270 */
[----:B------:R-:W-:-:S06]  /*06e0*/  VIADD R0, R18, 0x3f ;  /* 0x0000003f12007836 */ /* 0x000fcc0000000000 */
[----:B------:R-:W-:-:S04]  /*06f0*/  @P0 VIADD R3, R3, 0x1 ;  /* 0x0000000103030836 */ /* 0x000fc80000000000 */
[----:B------:R-:W-:Y:S01]  /*0700*/  IMAD.MOV.U32 R2, RZ, RZ, R3 ;  /* 0x000000ffff027224 */ /* 0x000fe200078e0003 */
[----:B------:R-:W-:-:S03]  /*0710*/  SHF.R.S32.HI R3, RZ, 0x1f, R0 ;  /* 0x0000001fff037819 */ /* 0x000fc60000011400 */
[----:B------:R-:W-:Y:S01]  /*0720*/  @!P2 IMAD.MOV R2, RZ, RZ, -R2 ;  /* 0x000000ffff02a224 */ /* 0x000fe200078e0a02 */
[----:B------:R-:W-:Y:S02]  /*0730*/  @!P1 LOP3.LUT R2, RZ, R4, RZ, 0x33, !PT ;  /* 0x00000004ff029212 */ /* 0x000fe400078e33ff */
[----:B------:R-:W-:-:S03]  /*0740*/  LEA.HI R3, R3, R0, RZ, 0x6 ;  /* 0x0000000003037211 */ /* 0x000fc600078f30ff */
[----:B------:R-:W-:Y:S02]  /*0750*/  IMAD.SHL.U32 R11, R2, 0x8, RZ ;  /* 0x00000008020b7824 */ /* 0x000fe400078e00ff */
[----:B------:R-:W-:-:S03]  /*0760*/  IMAD.MOV R2, RZ, RZ, -R2 ;  /* 0x000000ffff027224 */ /* 0x000fc600078e0a02 */
[----:B------:R-:W-:Y:S01]  /*0770*/  LEA.HI.SX32 R3, R3, -R11, 0x1a ;  /* 0x8000000b03037211 */ /* 0x000fe200078fd2ff */
[----:B------:R-:W-:Y:S02]  /*0780*/  IMAD R10, R4, R2, R5 ;  /* 0x00000002040a7224 */ /* 0x000fe400078e0205 */
[----:B------:R-:W-:Y:S01]  /*0790*/  IMAD.MOV.U32 R2, RZ, RZ, RZ ;  /* 0x000000ffff027224 */ /* 0x000fe200078e00ff */
[----:B------:R-:W-:Y:S02]  /*07a0*/  VIMNMX R13, PT, PT, R3, 0x8, PT ;  /* 0x00000008030d7848 */ /* 0x000fe40003fe0100 */
[----:B------:R-:W-:Y:S02]  /*07b0*/  IABS R4, R10 ;  /* 0x0000000a00047213 */ /* 0x000fe40000000000 */
[----:B------:R-:W-:-:S04]  /*07c0*/  IABS R9, R13 ;  /* 0x0000000d00097213 */ /* 0x000fc80000000000 */
[----:B------:R-:W0:Y:S08]  /*07d0*/  I2F.RP R0, R9 ;  /* 0x0000000900007306 */ /* 0x000e300000209400 */
[----:B0-----:R-:W0:Y:S02]  /*07e0*/  MUFU.RCP R0, R0 ;  /* 0x0000000000007308 */ /* 0x001e240000001000 */
[----:B0-----:R-:W-:-:S06]  /*07f0*/  VIADD R3, R0, 0xffffffe ;  /* 0x0ffffffe00037836 */ /* 0x001fcc0000000000 */
[----:B------:R-:W0:Y:S02]  /*0800*/  F2I.FTZ.U32.TRUNC.NTZ R3, R3 ;  /* 0x0000000300037305 */ /* 0x000e24000021f000 */
[----:B0-----:R-:W-:-:S04]  /*0810*/  IMAD.MOV R6, RZ, RZ, -R3 ;  /* 0x000000ffff067224 */ /* 0x001fc800078e0a03 */
[----:B------:R-:W-:Y:S01]  /*0820*/  IMAD R5, R6, R9, RZ ;  /* 0x0000000906057224 */ /* 0x000fe200078e02ff */
[----:B------:R-:W-:-:S03]  /*0830*/  IABS R6, R13 ;  /* 0x0000000d00067213 */ /* 0x000fc60000000000 */
[----:B------:R-:W-:-:S04]  /*0840*/  IMAD.HI.U32 R2, R3, R5, R2 ;  /* 0x0000000503027227 */ /* 0x000fc800078e0002 */
[----:B------:R-:W-:Y:S02]  /*0850*/  IMAD.MOV.U32 R3, RZ, RZ, R7 ;  /* 0x000000ffff037224 */ /* 0x000fe400078e0007 */
[----:B------:R-:W-:Y:S02]  /*0860*/  IMAD.MOV.U32 R5, RZ, RZ, R4 ;  /* 0x000000ffff057224 */ /* 0x000fe400078e0004 */
[----:B------:R-:W-:Y:S01]  /*0870*/  IMAD.MOV R4, RZ, RZ, -R6 ;  /* 0x000000ffff047224 */ /* 0x000fe200078e0a06 */
[----:B------:R-:W-:Y:S01]  /*0880*/  IABS R6, R18 ;  /* 0x0000001200067213 */ /* 0x000fe20000000000 */
[----:B------:R-:W0:Y:S01]  /*0890*/  I2F.RP R7, R3 ;  /* 0x0000000300077306 */ /* 0x000e220000209400 */
[----:B------:R-:W-:-:S04]  /*08a0*/  IMAD.HI.U32 R0, R2, R5, RZ ;  /* 0x0000000502007227 */ /* 0x000fc800078e00ff */
[----:B------:R-:W-:Y:S02]  /*08b0*/  IMAD.MOV.U32 R2, RZ, RZ, R6 ;  /* 0x000000ffff027224 */ /* 0x000fe400078e0006 */
[----:B------:R-:W-:Y:S02]  /*08c0*/  IMAD R4, R0, R4, R5 ;  /* 0x0000000400047224 */ /* 0x000fe400078e0205 */
[----:B------:R-:W1:Y:S03]  /*08d0*/  I2F.RP R6, R2 ;  /* 0x0000000200067306 */ /* 0x000e660000209400 */
[----:B------:R-:W-:-:S05]  /*08e0*/  ISETP.GT.U32.AND P1, PT, R9, R4, PT ;  /* 0x000000040900720c */ /* 0x000fca0003f24070 */
[----:B0-----:R-:W0:Y:S08]  /*08f0*/  MUFU.RCP R7, R7 ;  /* 0x0000000700077308 */ /* 0x001e300000001000 */
[----:B-1----:R-:W1:Y:S01]  /*0900*/  MUFU.RCP R6, R6 ;  /* 0x0000000600067308 */ /* 0x002e620000001000 */
[----:B------:R-:W-:Y:S02]  /*0910*/  @!P1 IMAD.IADD R4, R4, 0x1, -R9 ;  /* 0x0000000104049824 */ /* 0x000fe400078e0a09 */
[----:B------:R-:W-:Y:S01]  /*0920*/  @!P1 VIADD R0, R0, 0x1 ;  /* 0x0000000100009836 */ /* 0x000fe20000000000 */
[----:B------:R-:W-:-:S02]  /*0930*/  ISETP.NE.AND P1, PT, R13, RZ, PT ;  /* 0x000000ff0d00720c */ /* 0x000fc40003f25270 */
[----:B------:R-:W-:Y:S02]  /*0940*/  ISETP.GE.U32.AND P0, PT, R4, R9, PT ;  /* 0x000000090400720c */ /* 0x000fe40003f06070 */
[----:B------:R-:W-:Y:S01]  /*0950*/  LOP3.LUT R4, R10, R13, RZ, 0x3c, !PT ;  /* 0x0000000d0a047212 */ /* 0x000fe200078e3cff */
[----:B0-----:R-:W-:-:S03]  /*0960*/  VIADD R5, R7, 0xffffffe ;  /* 0x0ffffffe07057836 */ /* 0x001fc60000000000 */
[----:B------:R-:W-:-:S03]  /*0970*/  ISETP.GE.AND P2, PT, R4, RZ, PT ;  /* 0x000000ff0400720c */ /* 0x000fc60003f46270 */
[----:B------:R-:W0:Y:S01]  /*0980*/  F2I.FTZ.U32.TRUNC.NTZ R5, R5 ;  /* 0x0000000500057305 */ /* 0x000e22000021f000 */
[----:B-1----:R-:W-:-:S03]  /*0990*/  VIADD R7, R6, 0xffffffe ;  /* 0x0ffffffe06077836 */ /* 0x002fc60000000000 */
[----:B------:R-:W-:-:S04]  /*09a0*/  @P0 VIADD R0, R0, 0x1 ;  /* 0x0000000100000836 */ /* 0x000fc80000000000 */
[----:B------:R-:W-:Y:S01]  /*09b0*/  IMAD.MOV.U32 R8, RZ, RZ, R0 ;  /* 0x000000ffff087224 */ /* 0x000fe200078e0000 */
[----:B------:R-:W1:Y:S03]  /*09c0*/  F2I.FTZ.U32.TRUNC.NTZ R7, R7 ;  /* 0x0000000700077305 */ /* 0x000e66000021f000 */
[----:B------:R-:W-:Y:S01]  /*09d0*/  @!P2 IMAD.MOV R8, RZ, RZ, -R8 ;  /* 0x000000ffff08a224 */ /* 0x000fe200078e0a08 */
[----:B------:R-:W-:Y:S01]  /*09e0*/  @!P1 LOP3.LUT R8, RZ, R13, RZ, 0x33, !PT ;  /* 0x0000000dff089212 */ /* 0x000fe200078e33ff */
[----:B0-----:R-:W-:-:S03]  /*09f0*/  IMAD.MOV R4, RZ, RZ, -R5 ;  /* 0x000000ffff047224 */ /* 0x001fc600078e0a05 */
[----:B------:R-:W-:Y:S01]  /*0a00*/  LEA R0, R8, UR4, 0x8 ;  /* 0x0000000408007c11 */ /* 0x000fe2000f8e40ff */
[----:B------:R-:W-:Y:S02]  /*0a10*/  IMAD.MOV R8, RZ, RZ, -R8 ;  /* 0x000000ffff087224 */ /* 0x000fe400078e0a08 */
[----:B------:R-:W-:Y:S01]  /*0a20*/  IMAD R9, R4, R3, RZ ;  /* 0x0000000304097224 */ /* 0x000fe200078e02ff */
[----:B------:R-:W-:Y:S01]  /*0a30*/  LOP3.LUT R0, R0, R85, RZ, 0xfc, !PT ;  /* 0x0000005500007212 */ /* 0x000fe200078efcff */
[----:B------:R-:W-:Y:S02]  /*0a40*/  IMAD.MOV.U32 R4, RZ, RZ, RZ ;  /* 0x000000ffff047224 */ /* 0x000fe400078e00ff */
[----:B-1----:R-:W-:Y:S01]  /*0a50*/  IMAD.MOV R6, RZ, RZ, -R7 ;  /* 0x000000ffff067224 */ /* 0x002fe200078e0a07 */
[----:B------:R-:W-:Y:S01]  /*0a60*/  IABS R162, R0 ;  /* 0x0000000000a27213 */ /* 0x000fe20000000000 */
[----:B------:R-:W-:Y:S01]  /*0a70*/  IMAD.HI.U32 R4, R5, R9, R4 ;  /* 0x0000000905047227 */ /* 0x000fe200078e0004 */
[----:B------:R-:W-:-:S02]  /*0a80*/  LOP3.LUT R147, R0, 0x6, RZ, 0xfc, !PT ;  /* 0x0000000600937812 */ /* 0x000fc400078efcff */
[----:B------:R-:W-:Y:S01]  /*0a90*/  LOP3.LUT R137, R0, 0x10, RZ, 0xfc, !PT ;  /* 0x0000001000897812 */ /* 0x000fe200078efcff */
[----:B------:R-:W-:Y:S01]  /*0aa0*/  IMAD.MOV.U32 R9, RZ, RZ, R6 ;  /* 0x000000ffff097224 */ /* 0x000fe200078e0006 */
[----:B------:R-:W-:Y:S01]  /*0ab0*/  IABS R160, R147 ;  /* 0x0000009300a07213 */ /* 0x000fe20000000000 */
[----:B------:R-:W-:Y:S01]  /*0ac0*/  IMAD.HI.U32 R5, R4, R162, RZ ;  /* 0x000000a204057227 */ /* 0x000fe200078e00ff */
[----:B------:R-:W-:Y:S02]  /*0ad0*/  IABS R156, R137 ;  /* 0x00000089009c7213 */ /* 0x000fe40000000000 */
[C---:B------:R-:W-:Y:S01]  /*0ae0*/  LOP3.LUT R127, R0.reuse, 0x1a, RZ, 0xfc, !PT ;  /* 0x0000001a007f7812 */ /* 0x040fe200078efcff */
[----:B------:R-:W-:Y:S01]  /*0af0*/  IMAD R9, R9, R2, RZ ;  /* 0x0000000209097224 */ /* 0x000fe200078e02ff */
[C---:B------:R-:W-:Y:S01]  /*0b00*/  LOP3.LUT R117, R0.reuse, 0x24, RZ, 0xfc, !PT ;  /* 0x0000002400757812 */ /* 0x040fe200078efcff */
[----:B------:R-:W-:Y:S01]  /*0b10*/  IMAD.MOV.U32 R6, RZ, RZ, RZ ;  /* 0x000000ffff067224 */ /* 0x000fe200078e00ff */
[----:B------:R-:W-:Y:S01]  /*0b20*/  IABS R146, R127 ;  /* 0x0000007f00927213 */ /* 0x000fe20000000000 */
[----:B------:R-:W-:Y:S01]  /*0b30*/  IMAD R8, R13, R8, R10 ;  /* 0x000000080d087224 */ /* 0x000fe200078e020a */
[----:B------:R-:W-:Y:S01]  /*0b40*/  IABS R136, R117 ;  /* 0x0000007500887213 */ /* 0x000fe20000000000 */
[----:B------:R-:W-:Y:S01]  /*0b50*/  IMAD.MOV R10, RZ, RZ, -R5 ;  /* 0x000000ffff0a7224 */ /* 0x000fe200078e0a05 */
[C---:B------:R-:W-:Y:S01]  /*0b60*/  LOP3.LUT R151, R0.reuse, 0x2, RZ, 0xfc, !PT ;  /* 0x0000000200977812 */ /* 0x040fe200078efcff */
[----:B------:R-:W-:Y:S01]  /*0b70*/  IMAD.HI.U32 R5, R7, R9, R6 ;  /* 0x0000000907057227 */ /* 0x000fe200078e0006 */
[----:B------:R-:W-:-:S02]  /*0b80*/  LOP3.LUT R107, R0, 0x2e, RZ, 0xfc, !PT ;  /* 0x0000002e006b7812 */ /* 0x000fc400078efcff */
[----:B------:R-:W-:Y:S01]  /*0b90*/  IABS R32, R151 ;  /* 0x0000009700207213 */ /* 0x000fe20000000000 */
[----:B------:R-:W-:Y:S01]  /*0ba0*/  IMAD.HI.U32 R9, R4, R160, RZ ;  /* 0x000000a004097227 */ /* 0x000fe200078e00ff */
[----:B------:R-:W-:Y:S01]  /*0bb0*/  IABS R126, R107 ;  /* 0x0000006b007e7213 */ /* 0x000fe20000000000 */
[----:B------:R-:W-:Y:S01]  /*0bc0*/  STL [R1+0xc8], R151 ;  /* 0x0000c89701007387 */ /* 0x000fe20000100800 */
[C---:B------:R-:W-:Y:S01]  /*0bd0*/  LOP3.LUT R141, R0.reuse, 0xc, RZ, 0xfc, !PT ;  /* 0x0000000c008d7812 */ /* 0x040fe200078efcff */
[----:B------:R-:W-:Y:S01]  /*0be0*/  IMAD.MOV R9, RZ, RZ, -R9 ;  /* 0x000000ffff097224 */ /* 0x000fe200078e0a09 */
[----:B------:R-:W-:Y:S01]  /*0bf0*/  LOP3.LUT R97, R0, 0x38, RZ, 0xfc, !PT ;  /* 0x0000003800617812 */ /* 0x000fe200078efcff */
[----:B------:R-:W-:Y:S01]  /*0c00*/  IMAD.HI.U32 R7, R4, R32, RZ ;  /* 0x0000002004077227 */ /* 0x000fe200078e00ff */
[----:B------:R-:W-:Y:S02]  /*0c10*/  IABS R154, R141 ;  /* 0x0000008d009a7213 */ /* 0x000fe40000000000 */
[----:B------:R-:W-:Y:S01]  /*0c20*/  IABS R112, R97 ;  /* 0x0000006100707213 */ /* 0x000fe20000000000 */
[----:B------:R-:W-:Y:S01]  /*0c30*/  IMAD R160, R3, R9, R160 ;  /* 0x0000000903a07224 */ /* 0x000fe200078e02a0 */
[----:B------:R-:W-:Y:S01]  /*0c40*/  LOP3.LUT R131, R0, 0x16, RZ, 0xfc, !PT ;  /* 0x0000001600837812 */ /* 0x000fe200078efcff */
[----:B------:R-:W-:Y:S01]  /*0c50*/  IMAD.HI.U32 R9, R4, R156, RZ ;  /* 0x0000009c04097227 */ /* 0x000fe200078e00ff */
[----:B------:R-:W-:-:S02]  /*0c60*/  LOP3.LUT R93, R0, 0x42, RZ, 0xfc, !PT ;  /* 0x00000042005d7812 */ /* 0x000fc400078efcff */
[----:B------:R-:W-:Y:S01]  /*0c70*/  IABS R144, R131 ;  /* 0x0000008300907213 */ /* 0x000fe20000000000 */
[----:B------:R-:W-:Y:S01]  /*0c80*/  IMAD.MOV R9, RZ, RZ, -R9 ;  /* 0x000000ffff097224 */ /* 0x000fe200078e0a09 */
[----:B------:R-:W-:Y:S01]  /*0c90*/  IABS R104, R93 ;  /* 0x0000005d00687213 */ /* 0x000fe20000000000 */
[----:B------:R-:W-:Y:S01]  /*0ca0*/  IMAD.MOV R7, RZ, RZ, -R7 ;  /* 0x000000ffff077224 */ /* 0x000fe200078e0a07 */
[C---:B------:R-:W-:Y:S01]  /*0cb0*/  LOP3.LUT R121, R0.reuse, 0x20, RZ, 0xfc, !PT ;  /* 0x0000002000797812 */ /* 0x040fe200078efcff */
[C---:B------:R-:W-:Y:S01]  /*0cc0*/  IMAD R156, R3.reuse, R9, R156 ;  /* 0x00000009039c7224 */ /* 0x040fe200078e029c */
[----:B------:R-:W-:Y:S01]  /*0cd0*/  LOP3.LUT R75, R0, 0x4c, RZ, 0xfc, !PT ;  /* 0x0000004c004b7812 */ /* 0x000fe200078efcff */
[----:B------:R-:W-:Y:S01]  /*0ce0*/  IMAD.HI.U32 R9, R4, R146, RZ ;  /* 0x0000009204097227 */ /* 0x000fe200078e00ff */
[----:B------:R-:W-:Y:S02]  /*0cf0*/  IABS R134, R121 ;  /* 0x0000007900867213 */ /* 0x000fe40000000000 */
[----:B------:R-:W-:Y:S01]  /*0d00*/  IABS R90, R75 ;  /* 0x0000004b005a7213 */ /* 0x000fe20000000000 */
[----:B------:R-:W-:Y:S01]  /*0d10*/  IMAD.MOV R9, RZ, RZ, -R9 ;  /* 0x000000ffff097224 */ /* 0x000fe200078e0a09 */
[C---:B------:R-:W-:Y:S01]  /*0d20*/  LOP3.LUT R111, R0.reuse, 0x2a, RZ, 0xfc, !PT ;  /* 0x0000002a006f7812 */ /* 0x040fe200078efcff */
[C---:B------:R-:W-:Y:S01]  /*0d30*/  IMAD R32, R3.reuse, R7, R32 ;  /* 0x0000000703207224 */ /* 0x040fe200078e0220 */
[----:B------:R-:W-:Y:S01]  /*0d40*/  LOP3.LUT R65, R0, 0x56, RZ, 0xfc, !PT ;  /* 0x0000005600417812 */ /* 0x000fe200078efcff */
[----:B------:R-:W-:Y:S01]  /*0d50*/  IMAD R146, R3, R9, R146 ;  /* 0x0000000903927224 */ /* 0x000fe200078e0292 */
[----:B------:R-:W-:Y:S01]  /*0d60*/  IABS R124, R111 ;  /* 0x0000006f007c7213 */ /* 0x000fe20000000000 */
[----:B------:R-:W-:Y:S01]  /*0d70*/  IMAD.HI.U32 R9, R4, R136, RZ ;  /* 0x0000008804097227 */ /* 0x000fe200078e00ff */
[----:B------:R-:W-:-:S02]  /*0d80*/  IABS R66, R65 ;  /* 0x0000004100427213 */ /* 0x000fc40000000000 */
        /* <DEDUP_REMOVED lines=22> */
[----:B------:R-:W-:Y:S01]  /*0ef0*/  IMAD R154, R3, R7, R154 ;  /* 0x00000007039a7224 */ /* 0x000fe200078e029a */
[----:B------:R-:W-:Y:S01]  /*0f00*/  LOP3.LUT R39, R0, 0x72, RZ, 0xfc, !PT ;  /* 0x0000007200277812 */ /* 0x000fe200078efcff */
[----:B------:R-:W-:Y:S01]  /*0f10*/  IMAD.HI.U32 R7, R4, R144, RZ ;  /* 0x0000009004077227 */ /* 0x000fe200078e00ff */
[----:B------:R-:W-:-:S02]  /*0f20*/  IABS R50, R35 ;  /* 0x0000002300327213 */ /* 0x000fc40000000000 */
[----:B------:R-:W-:Y:S01]  /*0f30*/  IABS R78, R39 ;  /* 0x00000027004e7213 */ /* 0x000fe20000000000 */
[C---:B------:R-:W-:Y:S01]  /*0f40*/  IMAD R112, R3.reuse, R9, R112 ;  /* 0x0000000903707224 */ /* 0x040fe200078e0270 */
[----:B------:R-:W-:Y:S01]  /*0f50*/  LOP3.LUT R149, R0, 0x4, RZ, 0xfc, !PT ;  /* 0x0000000400957812 */ /* 0x000fe200078efcff */
[----:B------:R-:W-:Y:S01]  /*0f60*/  IMAD.HI.U32 R9, R4, R104, RZ ;  /* 0x0000006804097227 */ /* 0x000fe200078e00ff */
[C---:B------:R-:W-:Y:S02]  /*0f70*/  LOP3.LUT R36, R0.reuse, 0x7e, RZ, 0xfc, !PT ;  /* 0x0000007e00247812 */ /* 0x040fe400078efcff */
        /* <DEDUP_REMOVED lines=8> */
[----:B------:R-:W-:Y:S01]  /*1000*/  IABS R30, R145 ;  /* 0x00000091001e7213 */ /* 0x000fe20000000000 */
[----:B------:R-:W-:Y:S01]  /*1010*/  STL [R1+0xc4], R149 ;  /* 0x0000c49501007387 */ /* 0x000fe20000100800 */
[----:B------:R-:W-:Y:S01]  /*1020*/  LOP3.LUT R139, R0, 0xe, RZ, 0xfc, !PT ;  /* 0x0000000e008b7812 */ /* 0x000fe200078efcff */
[C---:B------:R-:W-:Y:S01]  /*1030*/  IMAD R104, R3.reuse, R9, R104 ;  /* 0x0000000903687224 */ /* 0x040fe200078e0268 */
[----:B------:R-:W-:Y:S01]  /*1040*/  IABS R158, R143 ;  /* 0x0000008f009e7213 */ /* 0x000fe20000000000 */
[----:B------:R-:W-:Y:S01]  /*1050*/  IMAD.HI.U32 R9, R4, R90, RZ ;  /* 0x0000005a04097227 */ /* 0x000fe200078e00ff */
[C---:B------:R-:W-:Y:S01]  /*1060*/  LOP3.LUT R135, R0.reuse, 0x12, RZ, 0xfc, !PT ;  /* 0x0000001200877812 */ /* 0x040fe200078efcff */
[----:B------:R-:W-:Y:S01]  /*1070*/  STL [R1+0xc0], R147 ;  /* 0x0000c09301007387 */ /* 0x000fe20000100800 */
[----:B------:R-:W-:Y:S01]  /*1080*/  IABS R150, R139 ;  /* 0x0000008b00967213 */ /* 0x000fe20000000000 */
[----:B------:R-:W-:Y:S01]  /*1090*/  IMAD.MOV R7, RZ, RZ, -R7 ;  /* 0x000000ffff077224 */ /* 0x000fe200078e0a07 */
[----:B------:R-:W-:Y:S01]  /*10a0*/  IABS R152, R135 ;  /* 0x0000008700987213 */ /* 0x000fe20000000000 */
[----:B------:R-:W-:Y:S01]  /*10b0*/  IMAD.MOV R9, RZ, RZ, -R9 ;  /* 0x000000ffff097224 */ /* 0x000fe200078e0a09 */
[C---:B------:R-:W-:Y:S01]  /*10c0*/  ISETP.GT.U32.AND P6, PT, R3.reuse, R160, PT ;  /* 0x000000a00300720c */ /* 0x040fe20003fc4070 */
[C---:B------:R-:W-:Y:S01]  /*10d0*/  IMAD R134, R3.reuse, R7, R134 ;  /* 0x0000000703867224 */ /* 0x040fe200078e0286 */
[----:B------:R-:W-:Y:S01]  /*10e0*/  LOP3.LUT R133, R0, 0x14, RZ, 0xfc, !PT ;  /* 0x0000001400857812 */ /* 0x000fe200078efcff */
[----:B------:R-:W-:Y:S01]  /*10f0*/  IMAD.HI.U32 R7, R4, R124, RZ ;  /* 0x0000007c04077227 */ /* 0x000fe200078e00ff */
[C---:B------:R-:W-:Y:S01]  /*1100*/  LOP3.LUT R129, R0.reuse, 0x18, RZ, 0xfc, !PT ;  /* 0x0000001800817812 */ /* 0x040fe200078efcff */
[----:B------:R-:W-:Y:S01]  /*1110*/  STL [R1+0xbc], R145 ;  /* 0x0000bc9101007387 */ /* 0x000fe20000100800 */
[----:B------:R-:W-:Y:S01]  /*1120*/  IABS R148, R133 ;  /* 0x0000008500947213 */ /* 0x000fe20000000000 */
[C---:B------:R-:W-:Y:S01]  /*1130*/  IMAD R90, R3.reuse, R9, R90 ;  /* 0x00000009035a7224 */ /* 0x040fe200078e025a */
[----:B------:R-:W-:Y:S01]  /*1140*/  LOP3.LUT R123, R0, 0x1e, RZ, 0xfc, !PT ;  /* 0x0000001e007b7812 */ /* 0x000fe200078efcff */
[----:B------:R-:W-:Y:S01]  /*1150*/  IMAD.HI.U32 R9, R4, R66, RZ ;  /* 0x0000004204097227 */ /* 0x000fe200078e00ff */
[----:B------:R-:W-:Y:S01]  /*1160*/  IABS R140, R129 ;  /* 0x00000081008c7213 */ /* 0x000fe20000000000 */
[----:B------:R-:W-:Y:S01]  /*1170*/  STL [R1+0xb8], R143 ;  /* 0x0000b88f01007387 */ /* 0x000fe20000100800 */
[C---:B------:R-:W-:Y:S01]  /*1180*/  LOP3.LUT R125, R0.reuse, 0x1c, RZ, 0xfc, !PT ;  /* 0x0000001c007d7812 */ /* 0x040fe200078efcff */
[----:B------:R-:W-:Y:S01]  /*1190*/  IMAD.MOV R7, RZ, RZ, -R7 ;  /* 0x000000ffff077224 */ /* 0x000fe200078e0a07 */
[----:B------:R-:W-:Y:S01]  /*11a0*/  IABS R138, R123 ;  /* 0x0000007b008a7213 */ /* 0x000fe20000000000 */
[----:B------:R-:W-:Y:S01]  /*11b0*/  IMAD.MOV R9, RZ, RZ, -R9 ;  /* 0x000000ffff097224 */ /* 0x000fe200078e0a09 */
[----:B------:R-:W-:Y:S01]  /*11c0*/  IABS R142, R125 ;  /* 0x0000007d008e7213 */ /* 0x000fe20000000000 */
[C---:B------:R-:W-:Y:S01]  /*11d0*/  IMAD R124, R3.reuse, R7, R124 ;  /* 0x00000007037c7224 */ /* 0x040fe200078e027c */
[----:B------:R-:W-:Y:S01]  /*11e0*/  LOP3.LUT R119, R0, 0x22, RZ, 0xfc, !PT ;  /* 0x0000002200777812 */ /* 0x000fe200078efcff */
[----:B------:R-:W-:Y:S01]  /*11f0*/  IMAD.HI.U32 R7, R4, R116, RZ ;  /* 0x0000007404077227 */ /* 0x000fe200078e00ff */
[C---:B------:R-:W-:Y:S01]  /*1200*/  LOP3.LUT R115, R0.reuse, 0x26, RZ, 0xfc, !PT ;  /* 0x0000002600737812 */ /* 0x040fe200078efcff */
[----:B------:R-:W-:Y:S01]  /*1210*/  STL [R1+0x100], R141 ;  /* 0x0001008d01007387 */ /* 0x000fe20000100800 */
[----:B------:R-:W-:Y:S01]  /*1220*/  IABS R130, R119 ;  /* 0x0000007700827213 */ /* 0x000fe20000000000 */
[----:B------:R-:W-:Y:S01]  /*1230*/  IMAD R66, R3, R9, R66 ;  /* 0x0000000903427224 */ /* 0x000fe200078e0242 */
[C---:B------:R-:W-:Y:S01]  /*1240*/  LOP3.LUT R113, R0.reuse, 0x28, RZ, 0xfc, !PT ;  /* 0x0000002800717812 */ /* 0x040fe200078efcff */
[----:B------:R-:W-:Y:S01]  /*1250*/  IMAD.IADD R6, R11, 0x1, R8 ;  /* 0x000000010b067824 */ /* 0x000fe200078e0208 */
[----:B------:R-:W-:Y:S01]  /*1260*/  LOP3.LUT R109, R0, 0x2c, RZ, 0xfc, !PT ;  /* 0x0000002c006d7812 */ /* 0x000fe200078efcff */
[----:B------:R-:W-:Y:S01]  /*1270*/  IMAD.HI.U32 R9, R4, R56, RZ ;  /* 0x0000003804097227 */ /* 0x000fe200078e00ff */
[----:B------:R-:W-:Y:S01]  /*1280*/  IABS R132, R115 ;  /* 0x0000007300847213 */ /* 0x000fe20000000000 */
[----:B------:R-:W-:Y:S01]  /*1290*/  STL [R1+0xfc], R139 ;  /* 0x0000fc8b01007387 */ /* 0x000fe20000100800 */
[----:B------:R-:W-:Y:S01]  /*12a0*/  IABS R128, R113 ;  /* 0x0000007100807213 */ /* 0x000fe20000000000 */
[----:B------:R-:W-:Y:S01]  /*12b0*/  IMAD.MOV R7, RZ, RZ, -R7 ;  /* 0x000000ffff077224 */ /* 0x000fe200078e0a07 */
[----:B------:R-:W-:Y:S01]  /*12c0*/  IABS R120, R109 ;  /* 0x0000006d00787213 */ /* 0x000fe20000000000 */
[----:B------:R-:W-:Y:S01]  /*12d0*/  IMAD.MOV R9, RZ, RZ, -R9 ;  /* 0x000000ffff097224 */ /* 0x000fe200078e0a09 */
[----:B------:R-:W-:Y:S01]  /*12e0*/  LOP3.LUT R105, R0, 0x30, RZ, 0xfc, !PT ;  /* 0x0000003000697812 */ /* 0x000fe200078efcff */
[----:B------:R-:W-:Y:S01]  /*12f0*/  IMAD R15, R6, 0x40, R215 ;  /* 0x00000040060f7824 */ /* 0x000fe200078e02d7 */
[----:B------:R-:W-:Y:S01]  /*1300*/  LOP3.LUT R103, R0, 0x32, RZ, 0xfc, !PT ;  /* 0x0000003200677812 */ /* 0x000fe200078efcff */
[C---:B------:R-:W-:Y:S01]  /*1310*/  IMAD R116, R3.reuse, R7, R116 ;  /* 0x0000000703747224 */ /* 0x040fe200078e0274 */
[----:B------:R-:W-:Y:S01]  /*1320*/  IABS R122, R105 ;  /* 0x00000069007a7213 */ /* 0x000fe20000000000 */
[----:B------:R-:W-:Y:S01]  /*1330*/  IMAD.HI.U32 R7, R4, R102, RZ ;  /* 0x0000006604077227 */ /* 0x000fe200078e00ff */
[----:B------:R-:W-:Y:S01]  /*1340*/  IABS R118, R103 ;  /* 0x0000006700767213 */ /* 0x000fe20000000000 */
[----:B------:R-:W-:Y:S01]  /*1350*/  STL [R1+0xf8], R137 ;  /* 0x0000f88901007387 */ /* 0x000fe20000100800 */
[C---:B------:R-:W-:Y:S01]  /*1360*/  LOP3.LUT R99, R0.reuse, 0x36, RZ, 0xfc, !PT ;  /* 0x0000003600637812 */ /* 0x040fe200078efcff */
[C---:B------:R-:W-:Y:S01]  /*1370*/  IMAD R56, R3.reuse, R9, R56 ;  /* 0x0000000903387224 */ /* 0x040fe200078e0238 */
[----:B------:R-:W-:Y:S01]  /*1380*/  IABS R9, R15 ;  /* 0x0000000f00097213 */ /* 0x000fe20000000000 */
[----:B------:R-:W-:Y:S01]  /*1390*/  IMAD.MOV R7, RZ, RZ, -R7 ;  /* 0x000000ffff077224 */ /* 0x000fe200078e0a07 */
[----:B------:R-:W-:Y:S01]  /*13a0*/  LOP3.LUT R95, R0, 0x3a, RZ, 0xfc, !PT ;  /* 0x0000003a005f7812 */ /* 0x000fe200078efcff */
[----:B------:R-:W-:Y:S01]  /*13b0*/  IMAD.HI.U32 R8, R4, R164, RZ ;  /* 0x000000a404087227 */ /* 0x000fe200078e00ff */
[C---:B------:R-:W-:Y:S01]  /*13c0*/  LOP3.LUT R27, R0.reuse, 0x3c, RZ, 0xfc, !PT ;  /* 0x0000003c001b7812 */ /* 0x040fe200078efcff */
[----:B------:R-:W-:Y:S01]  /*13d0*/  STL [R1+0xf4], R135 ;  /* 0x0000f48701007387 */ /* 0x000fe20000100800 */
[----:B------:R-:W-:Y:S01]  /*13e0*/  IABS R114, R99 ;  /* 0x0000006300727213 */ /* 0x000fe20000000000 */
[----:B------:R-:W-:Y:S01]  /*13f0*/  IMAD R102, R3, R7, R102 ;  /* 0x0000000703667224 */ /* 0x000fe200078e0266 */
[----:B------:R-:W-:Y:S01]  /*1400*/  IABS R110, R95 ;  /* 0x0000005f006e7213 */ /* 0x000fe20000000000 */
[----:B------:R-:W-:Y:S01]  /*1410*/  IMAD.HI.U32 R5, R5, R9, RZ ;  /* 0x0000000905057227 */ /* 0x000fe200078e00ff */
[----:B------:R-:W-:Y:S01]  /*1420*/  IABS R108, R27 ;  /* 0x0000001b006c7213 */ /* 0x000fe20000000000 */
[----:B------:R-:W-:Y:S01]  /*1430*/  STL [R1+0xf0], R133 ;  /* 0x0000f08501007387 */ /* 0x000fe20000100800 */
[----:B------:R-:W-:Y:S01]  /*1440*/  LOP3.LUT R17, R0, 0x40, RZ, 0xfc, !PT ;  /* 0x0000004000117812 */ /* 0x000fe200078efcff */
[----:B------:R-:W-:Y:S01]  /*1450*/  IMAD.HI.U32 R7, R4, R100, RZ ;  /* 0x0000006404077227 */ /* 0x000fe200078e00ff */
[C---:B------:R-:W-:Y:S01]  /*1460*/  LOP3.LUT R92, R0.reuse, 0x44, RZ, 0xfc, !PT ;  /* 0x00000044005c7812 */ /* 0x040fe200078efcff */
[----:B------:R-:W-:Y:S01]  /*1470*/  STL [R1+0xec], R131 ;  /* 0x0000ec8301007387 */ /* 0x000fe20000100800 */
[----:B------:R-:W-:Y:S01]  /*1480*/  LOP3.LUT R91, R0, 0x46, RZ, 0xfc, !PT ;  /* 0x00000046005b7812 */ /* 0x000fe200078efcff */
[----:B------:R-:W-:Y:S01]  /*1490*/  IMAD.MOV R5, RZ, RZ, -R5 ;  /* 0x000000ffff057224 */ /* 0x000fe200078e0a05 */
[----:B------:R-:W-:Y:S01]  /*14a0*/  IABS R96, R17 ;  /* 0x0000001100607213 */ /* 0x000fe20000000000 */
[----:B------:R-:W-:Y:S01]  /*14b0*/  IMAD.MOV R7, RZ, RZ, -R7 ;  /* 0x000000ffff077224 */ /* 0x000fe200078e0a07 */
[----:B------:R-:W-:Y:S01]  /*14c0*/  IABS R98, R92 ;  /* 0x0000005c00627213 */ /* 0x000fe20000000000 */
[----:B------:R-:W-:Y:S01]  /*14d0*/  IMAD R5, R2, R5, R9 ;  /* 0x0000000502057224 */ /* 0x000fe200078e0209 */
[----:B------:R-:W-:Y:S01]  /*14e0*/  IABS R106, R91 ;  /* 0x0000005b006a7213 */ /* 0x000fe20000000000 */
[C---:B------:R-:W-:Y:S01]  /*14f0*/  IMAD R100, R3.reuse, R7, R100 ;  /* 0x0000000703647224 */ /* 0x040fe200078e0264 */
[----:B------:R-:W-:Y:S01]  /*1500*/  LOP3.LUT R77, R0, 0x4a, RZ, 0xfc, !PT ;  /* 0x0000004a004d7812 */ /* 0x000fe200078efcff */
[----:B------:R-:W-:Y:S01]  /*1510*/  IMAD.HI.U32 R7, R4, R88, RZ ;  /* 0x0000005804077227 */ /* 0x000fe200078e00ff */
[----:B------:R-:W-:Y:S01]  /*1520*/  ISETP.GT.U32.AND P0, PT, R2, R5, PT ;  /* 0x000000050200720c */ /* 0x000fe20003f04070 */
[----:B------:R-:W-:Y:S01]  /*1530*/  STL [R1+0xe8], R129 ;  /* 0x0000e88101007387 */ /* 0x000fe20000100800 */
[C---:B------:R-:W-:Y:S01]  /*1540*/  LOP3.LUT R73, R0.reuse, 0x4e, RZ, 0xfc, !PT ;  /* 0x0000004e00497812 */ /* 0x040fe200078efcff */
[----:B------:R-:W-:Y:S01]  /*1550*/  IMAD.MOV R7, RZ, RZ, -R7 ;  /* 0x000000ffff077224 */ /* 0x000fe200078e0a07 */
[----:B------:R-:W-:Y:S01]  /*1560*/  LOP3.LUT R71, R0, 0x50, RZ, 0xfc, !PT ;  /* 0x0000005000477812 */ /* 0x000fe200078efcff */
[C---:B------:R-:W-:Y:S01]  /*1570*/  IMAD R162, R3.reuse, R10, R162 ;  /* 0x0000000a03a27224 */ /* 0x040fe200078e02a2 */
[----:B------:R-:W-:Y:S01]  /*1580*/  IABS R94, R77 ;  /* 0x0000004d005e7213 */ /* 0x000fe20000000000 */
[C---:B------:R-:W-:Y:S01]  /*1590*/  IMAD R88, R3.reuse, R7, R88 ;  /* 0x0000000703587224 */ /* 0x040fe200078e0258 */
[----:B------:R-:W-:Y:S01]  /*15a0*/  IABS R72, R73 ;  /* 0x0000004900487213 */ /* 0x000fe20000000000 */
[----:B------:R-:W-:Y:S01]  /*15b0*/  IMAD.HI.U32 R7, R4, R64, RZ ;  /* 0x0000004004077227 */ /* 0x000fe200078e00ff */
[----:B------:R-:W-:Y:S01]  /*15c0*/  ISETP.GT.U32.AND P1, PT, R3, R162, PT ;  /* 0x000000a20300720c */ /* 0x000fe20003f24070 */
[----:B------:R-:W-:Y:S01]  /*15d0*/  STL [R1+0xe4], R127 ;  /* 0x0000e47f01007387 */ /* 0x000fe20000100800 */
[----:B------:R-:W-:Y:S01]  /*15e0*/  IABS R68, R71 ;  /* 0x0000004700447213 */ /* 0x000fe20000000000 */
[----:B------:R-:W-:Y:S01]  /*15f0*/  IMAD.MOV R7, RZ, RZ, -R7 ;  /* 0x000000ffff077224 */ /* 0x000fe200078e0a07 */
[C---:B------:R-:W-:Y:S01]  /*1600*/  LOP3.LUT R67, R0.reuse, 0x54, RZ, 0xfc, !PT ;  /* 0x0000005400437812 */ /* 0x040fe200078efcff */
[----:B------:R-:W-:Y:S01]  /*1610*/  @!P0 IMAD.IADD R5, R5, 0x1, -R2 ;  /* 0x0000000105058824 */ /* 0x000fe200078e0a02 */
[----:B------:R-:W-:Y:S01]  /*1620*/  LOP3.LUT R63, R0, 0x58, RZ, 0xfc, !PT ;  /* 0x00000058003f7812 */ /* 0x000fe200078efcff */
[C---:B------:R-:W-:Y:S01]  /*1630*/  IMAD R64, R3.reuse, R7, R64 ;  /* 0x0000000703407224 */ /* 0x040fe200078e0240 */
[----:B------:R-:W-:Y:S01]  /*1640*/  IABS R70, R67 ;  /* 0x0000004300467213 */ /* 0x000fe20000000000 */
[----:B------:R-:W-:Y:S01]  /*1650*/  IMAD.HI.U32 R7, R4, R50, RZ ;  /* 0x0000003204077227 */ /* 0x000fe200078e00ff */
[----:B------:R-:W-:Y:S01]  /*1660*/  ISETP.GT.U32.AND P0, PT, R2, R5, PT ;  /* 0x000000050200720c */ /* 0x000fe20003f04070 */
[----:B------:R-:W-:Y:S01]  /*1670*/  STL [R1+0xe0], R125 ;  /* 0x0000e07d01007387 */ /* 0x000fe20000100800 */
[C---:B------:R-:W-:Y:S01]  /*1680*/  LOP3.LUT R61, R0.reuse, 0x5a, RZ, 0xfc, !PT ;  /* 0x0000005a003d7812 */ /* 0x040fe200078efcff */
[----:B------:R-:W-:Y:S01]  /*1690*/  IMAD.MOV R7, RZ, RZ, -R7 ;  /* 0x000000ffff077224 */ /* 0x000fe200078e0a07 */
[----:B------:R-:W-:Y:S01]  /*16a0*/  LOP3.LUT R57, R0, 0x5e, RZ, 0xfc, !PT ;  /* 0x0000005e00397812 */ /* 0x000fe200078efcff */
[----:B------:R-:W-:Y:S01]  /*16b0*/  IMAD.MOV R8, RZ, RZ, -R8 ;  /* 0x000000ffff087224 */ /* 0x000fe200078e0a08 */
[----:B------:R-:W-:Y:S01]  /*16c0*/  IABS R62, R63 ;  /* 0x0000003f003e7213 */ /* 0x000fe20000000000 */
[----:B------:R-:W-:Y:S01]  /*16d0*/  IMAD R50, R3, R7, R50 ;  /* 0x0000000703327224 */ /* 0x000fe200078e0232 */
[----:B------:R-:W-:Y:S01]  /*16e0*/  IABS R58, R61 ;  /* 0x0000003d003a7213 */ /* 0x000fe20000000000 */
[----:B------:R-:W-:Y:S01]  /*16f0*/  IMAD.HI.U32 R7, R4, R78, RZ ;  /* 0x0000004e04077227 */ /* 0x000fe200078e00ff */
[----:B------:R-:W-:Y:S01]  /*1700*/  IABS R60, R57 ;  /* 0x00000039003c7213 */ /* 0x000fe20000000000 */
[----:B------:R-:W-:Y:S01]  /*1710*/  STL [R1+0xdc], R123 ;  /* 0x0000dc7b01007387 */ /* 0x000fe20000100800 */
[C---:B------:R-:W-:Y:S01]  /*1720*/  LOP3.LUT R53, R0.reuse, 0x62, RZ, 0xfc, !PT ;  /* 0x0000006200357812 */ /* 0x040fe200078efcff */
[----:B------:R-:W-:Y:S01]  /*1730*/  IMAD.MOV R7, RZ, RZ, -R7 ;  /* 0x000000ffff077224 */ /* 0x000fe200078e0a07 */
[----:B------:R-:W-:Y:S01]  /*1740*/  LOP3.LUT R49, R0, 0x66, RZ, 0xfc, !PT ;  /* 0x0000006600317812 */ /* 0x000fe200078efcff */
[----:B------:R-:W-:Y:S01]  /*1750*/  @!P0 IMAD.IADD R5, R5, 0x1, -R2 ;  /* 0x0000000105058824 */ /* 0x000fe200078e0a02 */
[----:B------:R-:W-:Y:S01]  /*1760*/  ISETP.GE.AND P0, PT, R15, RZ, PT ;  /* 0x000000ff0f00720c */ /* 0x000fe20003f06270 */
[C---:B------:R-:W-:Y:S01]  /*1770*/  IMAD R78, R3.reuse, R7, R78 ;  /* 0x00000007034e7224 */ /* 0x040fe200078e024e */
        /* <DEDUP_REMOVED lines=8> */
[----:B------:R-:W-:Y:S01]  /*1800*/  IABS R76, R47 ;  /* 0x0000002f004c7213 */ /* 0x000fe20000000000 */
[----:B------:R-:W-:Y:S01]  /*1810*/  STL [R1+0xd4], R119 ;  /* 0x0000d47701007387 */ /* 0x000fe20000100800 */
[----:B------:R-:W-:Y:S01]  /*1820*/  IABS R48, R45 ;  /* 0x0000002d00307213 */ /* 0x000fe20000000000 */
[C---:B------:R-:W-:Y:S01]  /*1830*/  IMAD R164, R3.reuse, R8, R164 ;  /* 0x0000000803a47224 */ /* 0x040fe200078e02a4 */
[C---:B------:R-:W-:Y:S01]  /*1840*/  LOP3.LUT R43, R0.reuse, 0x6e, RZ, 0xfc, !PT ;  /* 0x0000006e002b7812 */ /* 0x040fe200078efcff */
[C---:B------:R-:W-:Y:S01]  /*1850*/  IMAD R40, R3.reuse, R7, R40 ;  /* 0x0000000703287224 */ /* 0x040fe200078e0228 */
[----:B------:R-:W-:Y:S01]  /*1860*/  LOP3.LUT R41, R0, 0x70, RZ, 0xfc, !PT ;  /* 0x0000007000297812 */ /* 0x000fe200078efcff */
[----:B------:R-:W-:Y:S01]  /*1870*/  IMAD.MOV.U32 R82, RZ, RZ, R5 ;  /* 0x000000ffff527224 */ /* 0x000fe200078e0005 */
[C---:B------:R-:W-:Y:S01]  /*1880*/  ISETP.GT.U32.AND P5, PT, R3.reuse, R164, PT ;  /* 0x000000a40300720c */ /* 0x040fe20003fa4070 */
[----:B------:R-:W-:Y:S01]  /*1890*/  IMAD.MOV R10, RZ, RZ, -R10 ;  /* 0x000000ffff0a7224 */ /* 0x000fe200078e0a0a */
[C---:B------:R-:W-:Y:S01]  /*18a0*/  ISETP.GT.U32.AND P2, PT, R3.reuse, R40, PT ;  /* 0x000000280300720c */ /* 0x040fe20003f44070 */
[C---:B------:R-:W-:Y:S01]  /*18b0*/  IMAD.HI.U32 R11, R4.reuse, R158, RZ ;  /* 0x0000009e040b7227 */ /* 0x040fe200078e00ff */
[----:B------:R-:W-:Y:S01]  /*18c0*/  IABS R46, R43 ;  /* 0x0000002b002e7213 */ /* 0x000fe20000000000 */
[----:B------:R-:W-:Y:S01]  /*18d0*/  STL [R1+0xd0], R117 ;  /* 0x0000d07501007387 */ /* 0x000fe20000100800 */
[----:B------:R-:W-:Y:S01]  /*18e0*/  IABS R44, R41 ;  /* 0x00000029002c7213 */ /* 0x000fe20000000000 */
[----:B------:R-:W-:Y:S01]  /*18f0*/  @!P0 IMAD.MOV R82, RZ, RZ, -R82 ;  /* 0x000000ffff528224 */ /* 0x000fe200078e0a52 */
[C---:B------:R-:W-:Y:S01]  /*1900*/  ISETP.GT.U32.AND P0, PT, R3.reuse, R32, PT ;  /* 0x000000200300720c */ /* 0x040fe20003f04070 */
[C---:B------:R-:W-:Y:S01]  /*1910*/  IMAD R30, R3.reuse, R10, R30 ;  /* 0x0000000a031e7224 */ /* 0x040fe200078e021e */
[----:B------:R-:W-:Y:S01]  /*1920*/  @!P3 LOP3.LUT R82, RZ, R18, RZ, 0x33, !PT ;  /* 0x00000012ff52b212 */ /* 0x000fe200078e33ff */
[----:B------:R-:W-:Y:S01]  /*1930*/  IMAD.HI.U32 R8, R4, R150, RZ ;  /* 0x0000009604087227 */ /* 0x000fe200078e00ff */
[C---:B------:R-:W-:Y:S01]  /*1940*/  LOP3.LUT R24, R0.reuse, 0x76, RZ, 0xfc, !PT ;  /* 0x0000007600187812 */ /* 0x040fe200078efcff */
[----:B------:R-:W-:Y:S01]  /*1950*/  STL [R1+0xcc], R115 ;  /* 0x0000cc7301007387 */ /* 0x000fe20000100800 */
[C---:B------:R-:W-:Y:S01]  /*1960*/  ISETP.GT.U32.AND P4, PT, R3.reuse, R30, PT ;  /* 0x0000001e0300720c */ /* 0x040fe20003f84070 */
[----:B------:R-:W-:Y:S01]  /*1970*/  IMAD.MOV R11, RZ, RZ, -R11 ;  /* 0x000000ffff0b7224 */ /* 0x000fe200078e0a0b */
[----:B------:R-:W-:Y:S01]  /*1980*/  LOP3.LUT R51, R0, 0x64, RZ, 0xfc, !PT ;  /* 0x0000006400337812 */ /* 0x000fe200078efcff */
[----:B------:R-:W-:Y:S01]  /*1990*/  IMAD.HI.U32 R10, R4, R152, RZ ;  /* 0x00000098040a7227 */ /* 0x000fe200078e00ff */
[----:B------:R-:W-:Y:S01]  /*19a0*/  IABS R14, R24 ;  /* 0x00000018000e7213 */ /* 0x000fe20000000000 */
[----:B------:R-:W-:Y:S01]  /*19b0*/  STL [R1+0xb4], R113 ;  /* 0x0000b47101007387 */ /* 0x000fe20000100800 */
[----:B------:R-:W-:Y:S01]  /*19c0*/  IABS R54, R51 ;  /* 0x0000003300367213 */ /* 0x000fe20000000000 */
[----:B------:R-:W-:Y:S01]  /*19d0*/  IMAD.MOV R8, RZ, RZ, -R8 ;  /* 0x000000ffff087224 */ /* 0x000fe200078e0a08 */
[C---:B------:R-:W-:Y:S01]  /*19e0*/  LOP3.LUT R16, R0.reuse, 0x7a, RZ, 0xfc, !PT ;  /* 0x0000007a00107812 */ /* 0x040fe200078efcff */
[C---:B------:R-:W-:Y:S01]  /*19f0*/  IMAD R158, R3.reuse, R11, R158 ;  /* 0x0000000b039e7224 */ /* 0x040fe200078e029e */
[----:B------:R-:W-:Y:S01]  /*1a00*/  STL [R1+0xb0], R111 ;  /* 0x0000b06f01007387 */ /* 0x000fe20000100800 */
[----:B------:R-:W-:Y:S01]  /*1a10*/  IMAD.MOV R10, RZ, RZ, -R10 ;  /* 0x000000ffff0a7224 */ /* 0x000fe200078e0a0a */
[----:B------:R-:W-:Y:S01]  /*1a20*/  IABS R34, R16 ;  /* 0x0000001000227213 */ /* 0x000fe20000000000 */
[C---:B------:R-:W-:Y:S01]  /*1a30*/  IMAD R150, R3.reuse, R8, R150 ;  /* 0x0000000803967224 */ /* 0x040fe200078e0296 */
[C---:B------:R-:W-:Y:S01]  /*1a40*/  ISETP.GT.U32.AND P3, PT, R3.reuse, R158, PT ;  /* 0x0000009e0300720c */ /* 0x040fe20003f64070 */
[C---:B------:R-:W-:Y:S01]  /*1a50*/  IMAD R152, R3.reuse, R10, R152 ;  /* 0x0000000a03987224 */ /* 0x040fe200078e0298 */
[----:B------:R-:W-:Y:S01]  /*1a60*/  LOP3.LUT R25, R0, 0x74, RZ, 0xfc, !PT ;  /* 0x0000007400197812 */ /* 0x000fe200078efcff */
[--C-:B------:R-:W-:Y:S01]  /*1a70*/  @!P1 IMAD.IADD R162, R162, 0x1, -R3.reuse ;  /* 0x00000001a2a29824 */ /* 0x100fe200078e0a03 */
[C---:B------:R-:W-:Y:S01]  /*1a80*/  ISETP.GT.U32.AND P1, PT, R3.reuse, R150, PT ;  /* 0x000000960300720c */ /* 0x040fe20003f24070 */
[--C-:B------:R-:W-:Y:S01]  /*1a90*/  @!P2 IMAD.IADD R40, R40, 0x1, -R3.reuse ;  /* 0x000000012828a824 */ /* 0x100fe200078e0a03 */
[C---:B------:R-:W-:Y:S01]  /*1aa0*/  ISETP.GT.U32.AND P2, PT, R3.reuse, R154, PT ;  /* 0x0000009a0300720c */ /* 0x040fe20003f44070 */
[--C-:B------:R-:W-:Y:S01]  /*1ab0*/  @!P0 IMAD.IADD R32, R32, 0x1, -R3.reuse ;  /* 0x0000000120208824 */ /* 0x100fe200078e0a03 */
[C---:B------:R-:W-:Y:S01]  /*1ac0*/  ISETP.GT.U32.AND P0, PT, R3.reuse, R156, PT ;  /* 0x0000009c0300720c */ /* 0x040fe20003f04070 */
[----:B------:R-:W-:Y:S01]  /*1ad0*/  @!P5 IMAD.IADD R164, R164, 0x1, -R3 ;  /* 0x00000001a4a4d824 */ /* 0x000fe200078e0a03 */
[----:B------:R-:W-:Y:S01]  /*1ae0*/  ISETP.GT.U32.AND P5, PT, R3, R152, PT ;  /* 0x000000980300720c */ /* 0x000fe20003fa4070 */
[----:B------:R-:W-:Y:S01]  /*1af0*/  IMAD.HI.U32 R11, R4, R148, RZ ;  /* 0x00000094040b7227 */ /* 0x000fe200078e00ff */
[----:B------:R-:W-:Y:S01]  /*1b00*/  STL [R1+0xac], R109 ;  /* 0x0000ac6d01007387 */ /* 0x000fe20000100800 */
[----:B------:R-:W-:-:S02]  /*1b10*/  LOP3.LUT R37, R0, 0x78, RZ, 0xfc, !PT ;  /* 0x0000007800257812 */ /* 0x000fc400078efcff */
[--C-:B------:R-:W-:Y:S01]  /*1b20*/  @!P6 IMAD.IADD R160, R160, 0x1, -R3.reuse ;  /* 0x00000001a0a0e824 */ /* 0x100fe200078e0a03 */
[----:B------:R-:W-:Y:S01]  /*1b30*/  STL [R1+0xa8], R107 ;  /* 0x0000a86b01007387 */ /* 0x000fe20000100800 */
[--C-:B------:R-:W-:Y:S01]  /*1b40*/  @!P4 IMAD.IADD R30, R30, 0x1, -R3.reuse ;  /* 0x000000011e1ec824 */ /* 0x100fe200078e0a03 */
[C---:B------:R-:W-:Y:S01]  /*1b50*/  ISETP.GT.U32.AND P4, PT, R3.reuse, R162, PT ;  /* 0x000000a20300720c */ /* 0x040fe20003f84070 */
[----:B------:R-:W-:Y:S01]  /*1b60*/  @!P3 IMAD.IADD R158, R158, 0x1, -R3 ;  /* 0x000000019e9eb824 */ /* 0x000fe200078e0a03 */
[C---:B------:R-:W-:Y:S01]  /*1b70*/  ISETP.GT.U32.AND P3, PT, R3.reuse, R40, PT ;  /* 0x000000280300720c */ /* 0x040fe20003f64070 */
[----:B------:R-:W-:Y:S01]  /*1b80*/  IMAD.MOV R11, RZ, RZ, -R11 ;  /* 0x000000ffff0b7224 */ /* 0x000fe200078e0a0b */
[----:B------:R-:W-:Y:S01]  /*1b90*/  STL [R1+0xa4], R105 ;  /* 0x0000a46901007387 */ /* 0x000fe20000100800 */
[--C-:B------:R-:W-:Y:S01]  /*1ba0*/  @!P1 IMAD.IADD R150, R150, 0x1, -R3.reuse ;  /* 0x0000000196969824 */ /* 0x100fe200078e0a03 */
[C---:B------:R-:W-:Y:S01]  /*1bb0*/  ISETP.GT.U32.AND P1, PT, R3.reuse, R164, PT ;  /* 0x000000a40300720c */ /* 0x040fe20003f24070 */
[--C-:B------:R-:W-:Y:S01]  /*1bc0*/  @!P2 IMAD.IADD R154, R154, 0x1, -R3.reuse ;  /* 0x000000019a9aa824 */ /* 0x100fe200078e0a03 */
[C---:B------:R-:W-:Y:S01]  /*1bd0*/  ISETP.GT.U32.AND P2, PT, R3.reuse, R32, PT ;  /* 0x000000200300720c */ /* 0x040fe20003f44070 */
[--C-:B------:R-:W-:Y:S01]  /*1be0*/  @!P0 IMAD.IADD R156, R156, 0x1, -R3.reuse ;  /* 0x000000019c9c8824 */ /* 0x100fe200078e0a03 */
[C---:B------:R-:W-:Y:S01]  /*1bf0*/  ISETP.GT.U32.AND P0, PT, R3.reuse, R160, PT ;  /* 0x000000a00300720c */ /* 0x040fe20003f04070 */
[--C-:B------:R-:W-:Y:S01]  /*1c00*/  @!P5 IMAD.IADD R152, R152, 0x1, -R3.reuse ;  /* 0x000000019898d824 */ /* 0x100fe200078e0a03 */
[C---:B------:R-:W-:Y:S01]  /*1c10*/  ISETP.GT.U32.AND P5, PT, R3.reuse, R30, PT ;  /* 0x0000001e0300720c */ /* 0x040fe20003fa4070 */
[C---:B------:R-:W-:Y:S01]  /*1c20*/  IMAD R148, R3.reuse, R11, R148 ;  /* 0x0000000b03947224 */ /* 0x040fe200078e0294 */
[----:B------:R-:W-:Y:S01]  /*1c30*/  STL [R1+0xa0], R103 ;  /* 0x0000a06701007387 */ /* 0x000fe20000100800 */
[--C-:B------:R-:W-:Y:S01]  /*1c40*/  @!P4 IMAD.IADD R162, R162, 0x1, -R3.reuse ;  /* 0x00000001a2a2c824 */ /* 0x100fe200078e0a03 */
[C---:B------:R-:W-:Y:S01]  /*1c50*/  ISETP.GT.U32.AND P4, PT, R3.reuse, R158, PT ;  /* 0x0000009e0300720c */ /* 0x040fe20003f84070 */
[--C-:B------:R-:W-:Y:S01]  /*1c60*/  @!P3 IMAD.IADD R40, R40, 0x1, -R3.reuse ;  /* 0x000000012828b824 */ /* 0x100fe200078e0a03 */
[C---:B------:R-:W-:Y:S01]  /*1c70*/  ISETP.GT.U32.AND P6, PT, R3.reuse, R148, PT ;  /* 0x000000940300720c */ /* 0x040fe20003fc4070 */
[----:B------:R-:W-:Y:S01]  /*1c80*/  IMAD.HI.U32 R8, R4, R140, RZ ;  /* 0x0000008c04087227 */ /* 0x000fe200078e00ff */
[C---:B------:R-:W-:Y:S01]  /*1c90*/  ISETP.GT.U32.AND P3, PT, R3.reuse, R154, PT ;  /* 0x0000009a0300720c */ /* 0x040fe20003f64070 */
[----:B------:R-:W-:Y:S01]  /*1ca0*/  STL [R1+0x9c], R101 ;  /* 0x00009c6501007387 */ /* 0x000fe20000100800 */
[----:B------:R-:W-:Y:S01]  /*1cb0*/  IABS R79, R25 ;  /* 0x00000019004f7213 */ /* 0x000fe20000000000 */
        /* <DEDUP_REMOVED lines=9> */
[----:B------:R-:W-:Y:S01]  /*1d50*/  IABS R38, R37 ;  /* 0x0000002500267213 */ /* 0x000fe20000000000 */
[----:B------:R-:W-:Y:S01]  /*1d60*/  STL [R1+0x98], R99 ;  /* 0x0000986301007387 */ /* 0x000fe20000100800 */
[----:B------:R-:W-:Y:S01]  /*1d70*/  LOP3.LUT R12, R0, 0x7c, RZ, 0xfc, !PT ;  /* 0x0000007c000c7812 */ /* 0x000fe200078efcff */
[----:B------:R-:W-:Y:S01]  /*1d80*/  IMAD.MOV R8, RZ, RZ, -R8 ;  /* 0x000000ffff087224 */ /* 0x000fe200078e0a08 */
[----:B------:R-:W-:Y:S01]  /*1d90*/  SHF.R.S32.HI R5, RZ, 0x6, R173 ;  /* 0x00000006ff057819 */ /* 0x000fe200000114ad */
[----:B------:R-:W-:Y:S01]  /*1da0*/  IMAD.HI.U32 R10, R4, R142, RZ ;  /* 0x0000008e040a7227 */ /* 0x000fe200078e00ff */
[----:B------:R-:W-:Y:S01]  /*1db0*/  STL [R1+0x94], R97 ;  /* 0x0000946101007387 */ /* 0x000fe20000100800 */
[----:B------:R-:W-:-:S02]  /*1dc0*/  IABS R42, R12 ;  /* 0x0000000c002a7213 */ /* 0x000fc40000000000 */
[----:B------:R-:W-:Y:S01]  /*1dd0*/  IMAD.MOV R11, RZ, RZ, -R11 ;  /* 0x000000ffff0b7224 */ /* 0x000fe200078e0a0b */
[----:B------:R-:W-:Y:S01]  /*1de0*/  STL [R1+0x90], R95 ;  /* 0x0000905f01007387 */ /* 0x000fe20000100800 */
[----:B------:R-:W-:Y:S01]  /*1df0*/  IMAD R140, R3, R8, R140 ;  /* 0x00000008038c7224 */ /* 0x000fe200078e028c */
[----:B------:R-:W-:Y:S01]  /*1e00*/  SGXT R5, R5, 0x1 ;  /* 0x000000010505781a */ /* 0x000fe20000000200 */
[----:B------:R-:W-:Y:S01]  /*1e10*/  IMAD.MOV R10, RZ, RZ, -R10 ;  /* 0x000000ffff0a7224 */ /* 0x000fe200078e0a0a */
[----:B------:R-:W-:Y:S01]  /*1e20*/  STL [R1+0x8c], R27 ;  /* 0x00008c1b01007387 */ /* 0x000fe20000100800 */
[----:B------:R-:W-:Y:S01]  /*1e30*/  IMAD.HI.U32 R8, R4, R130, RZ ;  /* 0x0000008204087227 */ /* 0x000fe200078e00ff */
[----:B------:R-:W-:Y:S02]  /*1e40*/  LOP3.LUT R5, R5, 0x90, RZ, 0xc0, !PT ;  /* 0x0000009005057812 */ /* 0x000fe400078ec0ff */
[----:B------:R-:W-:Y:S01]  /*1e50*/  STL [R1+0x88], R26 ;  /* 0x0000881a01007387 */ /* 0x000fe20000100800 */
[----:B------:R-:W-:-:S02]  /*1e60*/  @!P6 IMAD.IADD R148, R148, 0x1, -R3 ;  /* 0x000000019494e824 */ /* 0x000fc400078e0a03 */
[C---:B------:R-:W-:Y:S01]  /*1e70*/  IMAD R138, R3.reuse, R11, R138 ;  /* 0x0000000b038a7224 */ /* 0x040fe200078e028a */
[----:B------:R-:W-:Y:S01]  /*1e80*/  STL [R1+0x84], R17 ;  /* 0x0000841101007387 */ /* 0x000fe20000100800 */
[C---:B------:R-:W-:Y:S01]  /*1e90*/  IMAD R142, R3.reuse, R10, R142 ;  /* 0x0000000a038e7224 */ /* 0x040fe200078e028e */
[C---:B------:R-:W-:Y:S01]  /*1ea0*/  ISETP.GT.U32.AND P6, PT, R3.reuse, R148, PT ;  /* 0x000000940300720c */ /* 0x040fe20003fc4070 */
[----:B------:R-:W-:Y:S01]  /*1eb0*/  IMAD.MOV R8, RZ, RZ, -R8 ;  /* 0x000000ffff087224 */ /* 0x000fe200078e0a08 */
[----:B------:R-:W-:Y:S01]  /*1ec0*/  STL [R1+0x80], R93 ;  /* 0x0000805d01007387 */ /* 0x000fe20000100800 */
[--C-:B------:R-:W-:Y:S01]  /*1ed0*/  @!P4 IMAD.IADD R158, R158, 0x1, -R3.reuse ;  /* 0x000000019e9ec824 */ /* 0x100fe200078e0a03 */
[C---:B------:R-:W-:Y:S01]  /*1ee0*/  ISETP.GT.U32.AND P4, PT, R3.reuse, R140, PT ;  /* 0x0000008c0300720c */ /* 0x040fe20003f84070 */
[--C-:B------:R-:W-:Y:S01]  /*1ef0*/  @!P3 IMAD.IADD R154, R154, 0x1, -R3.reuse ;  /* 0x000000019a9ab824 */ /* 0x100fe200078e0a03 */
[C---:B------:R-:W-:Y:S01]  /*1f00*/  ISETP.GT.U32.AND P3, PT, R3.reuse, R146, PT ;  /* 0x000000920300720c */ /* 0x040fe20003f64070 */
[C---:B------:R-:W-:Y:S01]  /*1f10*/  IMAD.HI.U32 R10, R4.reuse, R132, RZ ;  /* 0x00000084040a7227 */ /* 0x040fe200078e00ff */
[----:B------:R-:W-:Y:S03]  /*1f20*/  STL [R1+0x7c], R92 ;  /* 0x00007c5c01007387 */ /* 0x000fe60000100800 */
[----:B------:R-:W-:Y:S01]  /*1f30*/  IMAD.HI.U32 R11, R4, R128, RZ ;  /* 0x00000080040b7227 */ /* 0x000fe200078e00ff */
[----:B------:R-:W-:Y:S03]  /*1f40*/  STL [R1+0x78], R91 ;  /* 0x0000785b01007387 */ /* 0x000fe60000100800 */
        /* <DEDUP_REMOVED lines=8> */
[----:B------:R-:W-:Y:S01]  /*1fd0*/  @!P5 IMAD.IADD R144, R144, 0x1, -R3 ;  /* 0x000000019090d824 */ /* 0x000fe200078e0a03 */
[----:B------:R-:W-:Y:S01]  /*1fe0*/  ISETP.GT.U32.AND P5, PT, R3, R136, PT ;  /* 0x000000880300720c */ /* 0x000fe20003fa4070 */
[----:B------:R-:W-:Y:S01]  /*1ff0*/  IMAD.HI.U32 R8, R4, R120, RZ ;  /* 0x0000007804087227 */ /* 0x000fe200078e00ff */
[----:B------:R-:W-:Y:S03]  /*2000*/  STL [R1+0x70], R77 ;  /* 0x0000704d01007387 */ /* 0x000fe60000100800 */
[----:B------:R-:W-:Y:S01]  /*2010*/  IMAD.MOV R10, RZ, RZ, -R10 ;  /* 0x000000ffff0a7224 */ /* 0x000fe200078e0a0a */
[----:B------:R-:W-:Y:S01]  /*2020*/  STL [R1+0x6c], R75 ;  /* 0x00006c4b01007387 */ /* 0x000fe20000100800 */
[----:B------:R-:W-:-:S02]  /*2030*/  IMAD.MOV R11, RZ, RZ, -R11 ;  /* 0x000000ffff0b7224 */ /* 0x000fc400078e0a0b */
[----:B------:R-:W-:Y:S01]  /*2040*/  IMAD.MOV R8, RZ, RZ, -R8 ;  /* 0x000000ffff087224 */ /* 0x000fe200078e0a08 */
[----:B------:R-:W-:Y:S01]  /*2050*/  STL [R1+0x68], R73 ;  /* 0x0000684901007387 */ /* 0x000fe20000100800 */
[C---:B------:R-:W-:Y:S02]  /*2060*/  IMAD R132, R3.reuse, R10, R132 ;  /* 0x0000000a03847224 */ /* 0x040fe400078e0284 */
[C---:B------:R-:W-:Y:S01]  /*2070*/  IMAD R128, R3.reuse, R11, R128 ;  /* 0x0000000b03807224 */ /* 0x040fe200078e0280 */
[----:B------:R-:W-:Y:S01]  /*2080*/  STL [R1+0x64], R71 ;  /* 0x0000644701007387 */ /* 0x000fe20000100800 */
[C---:B------:R-:W-:Y:S02]  /*2090*/  IMAD R120, R3.reuse, R8, R120 ;  /* 0x0000000803787224 */ /* 0x040fe400078e0278 */
        /* <DEDUP_REMOVED lines=28> */
[C---:B------:R-:W-:Y:S01]  /*2260*/  IMAD.HI.U32 R10, R4.reuse, R122, RZ ;  /* 0x0000007a040a7227 */ /* 0x040fe200078e00ff */
[----:B------:R-:W-:Y:S03]  /*2270*/  STL [R1+0x60], R69 ;  /* 0x0000604501007387 */ /* 0x000fe60000100800 */
[----:B------:R-:W-:Y:S01]  /*2280*/  IMAD.MOV R10, RZ, RZ, -R10 ;  /* 0x000000ffff0a7224 */ /* 0x000fe200078e0a0a */
[----:B------:R-:W-:Y:S01]  /*2290*/  STL [R1+0x5c], R67 ;  /* 0x00005c4301007387 */ /* 0x000fe20000100800 */
[----:B------:R-:W-:-:S03]  /*22a0*/  IMAD.HI.U32 R11, R4, R118, RZ ;  /* 0x00000076040b7227 */ /* 0x000fc600078e00ff */
[----:B------:R-:W-:Y:S01]  /*22b0*/  STL [R1+0x58], R65 ;  /* 0x0000584101007387 */ /* 0x000fe20000100800 */
[C---:B------:R-:W-:Y:S02]  /*22c0*/  IMAD R122, R3.reuse, R10, R122 ;  /* 0x0000000a037a7224 */ /* 0x040fe400078e027a */
[--C-:B------:R-:W-:Y:S01]  /*22d0*/  @!P6 IMAD.IADD R144, R144, 0x1, -R3.reuse ;  /* 0x000000019090e824 */ /* 0x100fe200078e0a03 */
[C---:B------:R-:W-:Y:S01]  /*22e0*/  ISETP.GT.U32.AND P6, PT, R3.reuse, R136, PT ;  /* 0x000000880300720c */ /* 0x040fe20003fc4070 */
[----:B------:R-:W-:Y:S01]  /*22f0*/  @!P3 IMAD.IADD R142, R142, 0x1, -R3 ;  /* 0x000000018e8eb824 */ /* 0x000fe200078e0a03 */
[----:B------:R-:W-:Y:S01]  /*2300*/  ISETP.GT.U32.AND P3, PT, R3, R128, PT ;  /* 0x000000800300720c */ /* 0x000fe20003f64070 */
[----:B------:R-:W-:Y:S01]  /*2310*/  IMAD.MOV R11, RZ, RZ, -R11 ;  /* 0x000000ffff0b7224 */ /* 0x000fe200078e0a0b */
[----:B------:R-:W-:Y:S01]  /*2320*/  STL [R1+0x54], R63 ;  /* 0x0000543f01007387 */ /* 0x000fe20000100800 */
[----:B------:R-:W-:-:S03]  /*2330*/  IMAD.HI.U32 R8, R4, R114, RZ ;  /* 0x0000007204087227 */ /* 0x000fc600078e00ff */
        /* <DEDUP_REMOVED lines=10> */
[C---:B------:R-:W-:Y:S01]  /*23e0*/  ISETP.GT.U32.AND P5, PT, R3.reuse, R116, PT ;  /* 0x000000740300720c */ /* 0x040fe20003fa4070 */
[----:B------:R-:W-:Y:S01]  /*23f0*/  IMAD R118, R3, R11, R118 ;  /* 0x0000000b03767224 */ /* 0x000fe200078e0276 */
[----:B------:R-:W-:Y:S01]  /*2400*/  STL [R1+0x4c], R59 ;  /* 0x00004c3b01007387 */ /* 0x000fe20000100800 */
[----:B------:R-:W-:-:S03]  /*2410*/  IMAD.HI.U32 R10, R4, R110, RZ ;  /* 0x0000006e040a7227 */ /* 0x000fc600078e00ff */
[----:B------:R-:W-:Y:S01]  /*2420*/  STL [R1+0x48], R57 ;  /* 0x0000483901007387 */ /* 0x000fe20000100800 */
[----:B------:R-:W-:-:S03]  /*2430*/  IMAD.HI.U32 R11, R4, R108, RZ ;  /* 0x0000006c040b7227 */ /* 0x000fc600078e00ff */
[----:B------:R-:W-:Y:S01]  /*2440*/  STL [R1+0x44], R55 ;  /* 0x0000443701007387 */ /* 0x000fe20000100800 */
[----:B------:R-:W-:Y:S02]  /*2450*/  IMAD.MOV R8, RZ, RZ, -R8 ;  /* 0x000000ffff087224 */ /* 0x000fe400078e0a08 */
[----:B------:R-:W-:Y:S01]  /*2460*/  IMAD.MOV R10, RZ, RZ, -R10 ;  /* 0x000000ffff0a7224 */ /* 0x000fe200078e0a0a */
[----:B------:R-:W-:Y:S01]  /*2470*/  STL [R1+0x40], R53 ;  /* 0x0000403501007387 */ /* 0x000fe20000100800 */
[----:B------:R-:W-:Y:S02]  /*2480*/  IMAD.MOV R11, RZ, RZ, -R11 ;  /* 0x000000ffff0b7224 */ /* 0x000fe400078e0a0b */
[C---:B------:R-:W-:Y:S01]  /*2490*/  IMAD R114, R3.reuse, R8, R114 ;  /* 0x0000000803727224 */ /* 0x040fe200078e0272 */
[----:B------:R-:W-:Y:S01]  /*24a0*/  STL [R1+0x3c], R51 ;  /* 0x00003c3301007387 */ /* 0x000fe20000100800 */
[C---:B------:R-:W-:Y:S02]  /*24b0*/  IMAD R110, R3.reuse, R10, R110 ;  /* 0x0000000a036e7224 */ /* 0x040fe400078e026e */
[C---:B------:R-:W-:Y:S01]  /*24c0*/  IMAD R108, R3.reuse, R11, R108 ;  /* 0x0000000b036c7224 */ /* 0x040fe200078e026c */
        /* <DEDUP_REMOVED lines=70> */
[----:B------:R-:W-:Y:S01]  /*2930*/  IMAD.HI.U32 R8, R4, R70, RZ ;  /* 0x0000004604087227 */ /* 0x000fe200078e00ff */
[----:B------:R-:W-:Y:S03]  /*2940*/  STL [R1+0x10], R16 ;  /* 0x0000101001007387 */ /* 0x000fe60000100800 */
[C---:B------:R-:W-:Y:S01]  /*2950*/  IMAD R72, R3.reuse, R10, R72 ;  /* 0x0000000a03487224 */ /* 0x040fe200078e0248 */
[----:B------:R-:W-:Y:S01]  /*2960*/  STL [R1+0xc], R12 ;  /* 0x00000c0c01007387 */ /* 0x000fe20000100800 */
[----:B------:R-:W-:-:S02]  /*2970*/  IMAD R68, R3, R11, R68 ;  /* 0x0000000b03447224 */ /* 0x000fc400078e0244 */
[--C-:B------:R-:W-:Y:S01]  /*2980*/  @!P3 IMAD.IADD R112, R112, 0x1, -R3.reuse ;  /* 0x000000017070b824 */ /* 0x100fe200078e0a03 */
[C---:B------:R-:W-:Y:S01]  /*2990*/  ISETP.GT.U32.AND P3, PT, R3.reuse, R98, PT ;  /* 0x000000620300720c */ /* 0x040fe20003f64070 */
[----:B------:R-:W-:Y:S01]  /*29a0*/  IMAD.MOV R8, RZ, RZ, -R8 ;  /* 0x000000ffff087224 */ /* 0x000fe200078e0a08 */
[----:B------:R-:W-:Y:S01]  /*29b0*/  STL [R1], R234 ;  /* 0x000000ea01007387 */ /* 0x000fe20000100800 */
        /* <DEDUP_REMOVED lines=10> */
[----:B------:R-:W-:-:S04]  /*2a60*/  IMAD.HI.U32 R10, R4, R62, RZ ;  /* 0x0000003e040a7227 */ /* 0x000fc800078e00ff */
[----:B------:R-:W-:Y:S02]  /*2a70*/  IMAD R70, R3, R8, R70 ;  /* 0x0000000803467224 */ /* 0x000fe400078e0246 */
[----:B------:R-:W-:-:S04]  /*2a80*/  IMAD.HI.U32 R11, R4, R58, RZ ;  /* 0x0000003a040b7227 */ /* 0x000fc800078e00ff */
[----:B------:R-:W-:-:S04]  /*2a90*/  IMAD.HI.U32 R8, R4, R60, RZ ;  /* 0x0000003c04087227 */ /* 0x000fc800078e00ff */
[----:B------:R-:W-:Y:S02]  /*2aa0*/  IMAD.MOV R10, RZ, RZ, -R10 ;  /* 0x000000ffff0a7224 */ /* 0x000fe400078e0a0a */
[----:B------:R-:W-:Y:S02]  /*2ab0*/  IMAD.MOV R11, RZ, RZ, -R11 ;  /* 0x000000ffff0b7224 */ /* 0x000fe400078e0a0b */
[----:B------:R-:W-:Y:S02]  /*2ac0*/  IMAD.MOV R8, RZ, RZ, -R8 ;  /* 0x000000ffff087224 */ /* 0x000fe400078e0a08 */
[C---:B------:R-:W-:Y:S02]  /*2ad0*/  IMAD R62, R3.reuse, R10, R62 ;  /* 0x0000000a033e7224 */ /* 0x040fe400078e023e */
[C---:B------:R-:W-:Y:S02]  /*2ae0*/  IMAD R58, R3.reuse, R11, R58 ;  /* 0x0000000b033a7224 */ /* 0x040fe400078e023a */
[----:B------:R-:W-:-:S02]  /*2af0*/  IMAD R60, R3, R8, R60 ;  /* 0x00000008033c7224 */ /* 0x000fc400078e023c */
[--C-:B------:R-:W-:Y:S01]  /*2b00*/  @!P6 IMAD.IADD R116, R116, 0x1, -R3.reuse ;  /* 0x000000017474e824 */ /* 0x100fe200078e0a03 */
[C---:B------:R-:W-:Y:S01]  /*2b10*/  ISETP.GT.U32.AND P6, PT, R3.reuse, R106, PT ;  /* 0x0000006a0300720c */ /* 0x040fe20003fc4070 */
[--C-:B------:R-:W-:Y:S01]  /*2b20*/  @!P3 IMAD.IADD R98, R98, 0x1, -R3.reuse ;  /* 0x000000016262b824 */ /* 0x100fe200078e0a03 */
[C---:B------:R-:W-:Y:S01]  /*2b30*/  ISETP.GT.U32.AND P3, PT, R3.reuse, R88, PT ;  /* 0x000000580300720c */ /* 0x040fe20003f64070 */
[----:B------:R-:W-:Y:S01]  /*2b40*/  @!P1 IMAD.IADD R94, R94, 0x1, -R3 ;  /* 0x000000015e5e9824 */ /* 0x000fe200078e0a03 */
[----:B------:R-:W-:Y:S01]  /*2b50*/  ISETP.GT.U32.AND P1, PT, R3, R62, PT ;  /* 0x0000003e0300720c */ /* 0x000fe20003f24070 */
[----:B------:R-:W-:-:S04]  /*2b60*/  IMAD.HI.U32 R10, R4, R74, RZ ;  /* 0x0000004a040a7227 */ /* 0x000fc800078e00ff */
        /* <DEDUP_REMOVED lines=8> */
[----:B------:R-:W-:Y:S02]  /*2bf0*/  IMAD.MOV R10, RZ, RZ, -R10 ;  /* 0x000000ffff0a7224 */ /* 0x000fe400078e0a0a */
[----:B------:R-:W-:-:S04]  /*2c00*/  IMAD.HI.U32 R6, R4, R52, RZ ;  /* 0x0000003404067227 */ /* 0x000fc800078e00ff */
[----:B------:R-:W-:Y:S02]  /*2c10*/  IMAD R74, R3, R10, R74 ;  /* 0x0000000a034a7224 */ /* 0x000fe400078e024a */
[----:B------:R-:W-:Y:S02]  /*2c20*/  IMAD.MOV R10, RZ, RZ, -R6 ;  /* 0x000000ffff0a7224 */ /* 0x000fe400078e0a06 */
[----:B------:R-:W-:-:S04]  /*2c30*/  IMAD.HI.U32 R6, R4, R76, RZ ;  /* 0x0000004c04067227 */ /* 0x000fc800078e00ff */
[--C-:B------:R-:W-:Y:S01]  /*2c40*/  @!P6 IMAD.IADD R106, R106, 0x1, -R3.reuse ;  /* 0x000000016a6ae824 */ /* 0x100fe200078e0a03 */
[C---:B------:R-:W-:Y:S01]  /*2c50*/  ISETP.GT.U32.AND P6, PT, R3.reuse, R70, PT ;  /* 0x000000460300720c */ /* 0x040fe20003fc4070 */
[--C-:B------:R-:W-:Y:S01]  /*2c60*/  @!P3 IMAD.IADD R88, R88, 0x1, -R3.reuse ;  /* 0x000000015858b824 */ /* 0x100fe200078e0a03 */
[C---:B------:R-:W-:Y:S01]  /*2c70*/  ISETP.GT.U32.AND P3, PT, R3.reuse, R56, PT ;  /* 0x000000380300720c */ /* 0x040fe20003f64070 */
[----:B------:R-:W-:Y:S01]  /*2c80*/  @!P1 IMAD.IADD R62, R62, 0x1, -R3 ;  /* 0x000000013e3e9824 */ /* 0x000fe200078e0a03 */
[----:B------:R-:W-:Y:S01]  /*2c90*/  ISETP.GT.U32.AND P1, PT, R3, R90, PT ;  /* 0x0000005a0300720c */ /* 0x000fe20003f24070 */
[----:B------:R-:W-:-:S04]  /*2ca0*/  IMAD.HI.U32 R8, R4, R48, RZ ;  /* 0x0000003004087227 */ /* 0x000fc800078e00ff */
[----:B------:R-:W-:Y:S02]  /*2cb0*/  IMAD.MOV R6, RZ, RZ, -R6 ;  /* 0x000000ffff067224 */ /* 0x000fe400078e0a06 */
        /* <DEDUP_REMOVED lines=8> */
[----:B------:R-:W-:-:S02]  /*2d40*/  IMAD.MOV R8, RZ, RZ, -R8 ;  /* 0x000000ffff087224 */ /* 0x000fc400078e0a08 */
[----:B------:R-:W-:Y:S02]  /*2d50*/  IMAD R76, R3, R6, R76 ;  /* 0x00000006034c7224 */ /* 0x000fe400078e024c */
        /* <DEDUP_REMOVED lines=8> */
[----:B------:R-:W-:Y:S02]  /*2de0*/  IMAD.MOV R9, RZ, RZ, -R6 ;  /* 0x000000ffff097224 */ /* 0x000fe400078e0a06 */
        /* <DEDUP_REMOVED lines=11> */
[----:B------:R-:W-:-:S04]  /*2ea0*/  IMAD.HI.U32 R11, R4, R54, RZ ;  /* 0x00000036040b7227 */ /* 0x000fc800078e00ff */
[----:B------:R-:W-:Y:S02]  /*2eb0*/  IMAD.MOV R6, RZ, RZ, -R6 ;  /* 0x000000ffff067224 */ /* 0x000fe400078e0a06 */
[----:B------:R-:W-:Y:S02]  /*2ec0*/  IMAD.MOV R11, RZ, RZ, -R11 ;  /* 0x000000ffff0b7224 */ /* 0x000fe400078e0a0b */
[C---:B------:R-:W-:Y:S02]  /*2ed0*/  IMAD R52, R3.reuse, R10, R52 ;  /* 0x0000000a03347224 */ /* 0x040fe400078e0234 */
[C---:B------:R-:W-:Y:S02]  /*2ee0*/  IMAD R14, R3.reuse, R6, R14 ;  /* 0x00000006030e7224 */ /* 0x040fe400078e020e */
[----:B------:R-:W-:Y:S02]  /*2ef0*/  IMAD R54, R3, R11, R54 ;  /* 0x0000000b03367224 */ /* 0x000fe400078e0236 */
[----:B------:R-:W-:-:S04]  /*2f00*/  IMAD.HI.U32 R6, R4, R34, RZ ;  /* 0x0000002204067227 */ /* 0x000fc800078e00ff */
[--C-:B------:R-:W-:Y:S01]  /*2f10*/  @!P6 IMAD.IADD R74, R74, 0x1, -R3.reuse ;  /* 0x000000014a4ae824 */ /* 0x100fe200078e0a03 */
[C---:B------:R-:W-:Y:S01]  /*2f20*/  ISETP.GT.U32.AND P6, PT, R3.reuse, R56, PT ;  /* 0x000000380300720c */ /* 0x040fe20003fc4070 */
[--C-:B------:R-:W-:Y:S01]  /*2f30*/  @!P1 IMAD.IADD R62, R62, 0x1, -R3.reuse ;  /* 0x000000013e3e9824 */ /* 0x100fe200078e0a03 */
[C---:B------:R-:W-:Y:S01]  /*2f40*/  ISETP.GT.U32.AND P1, PT, R3.reuse, R52, PT ;  /* 0x000000340300720c */ /* 0x040fe20003f24070 */
[C---:B------:R-:W-:Y:S02]  /*2f50*/  IMAD R46, R3.reuse, R8, R46 ;  /* 0x00000008032e7224 */ /* 0x040fe400078e022e */
        /* <DEDUP_REMOVED lines=14> */
[C---:B------:R-:W-:Y:S02]  /*3040*/  IMAD R34, R3.reuse, R6, R34 ;  /* 0x0000000603227224 */ /* 0x040fe400078e0222 */
[----:B------:R-:W-:Y:S01]  /*3050*/  IMAD.MOV R2, RZ, RZ, -R2 ;  /* 0x000000ffff027224 */ /* 0x000fe200078e0a02 */
[----:B------:R-:W0:Y:S01]  /*3060*/  LDS R6, [UR9] ;  /* 0x00000009ff067984 */ /* 0x000e220008000800 */
[----:B------:R-:W-:Y:S01]  /*3070*/  IMAD R79, R3, R8, R79 ;  /* 0x00000008034f7224 */ /* 0x000fe200078e024f */
[----:B------:R-:W-:Y:S01]  /*3080*/  LOP3.LUT R8, R85, 0xa, RZ, 0xfc, !PT ;  /* 0x0000000a55087812 */ /* 0x000fe200078efcff */
[----:B------:R-:W-:Y:S01]  /*3090*/  IMAD R44, R3, R9, R44 ;  /* 0x00000009032c7224 */ /* 0x000fe200078e022c */
[----:B------:R-:W-:Y:S01]  /*30a0*/  LOP3.LUT R9, R85, 0x8, RZ, 0xfc, !PT ;  /* 0x0000000855097812 */ /* 0x000fe200078efcff */
[----:B------:R-:W-:-:S02]  /*30b0*/  IMAD R38, R3, R2, R38 ;  /* 0x0000000203267224 */ /* 0x000fc400078e0226 */
        /* <DEDUP_REMOVED lines=16> */
[--C-:B------:R-:W-:Y:S02]  /*31c0*/  @!P6 IMAD.IADD R46, R46, 0x1, -R3.reuse ;  /* 0x000000012e2ee824 */ /* 0x100fe400078e0a03 */
[----:B------:R-:W-:Y:S02]  /*31d0*/  IMAD R42, R3, R4, R42 ;  /* 0x00000004032a7224 */ /* 0x000fe400078e022a */
        /* <DEDUP_REMOVED lines=12> */
[----:B------:R-:W-:Y:S01]  /*32a0*/  IMAD.SHL.U32 R2, R212, 0x200000, RZ ;  /* 0x00200000d4027824 */ /* 0x000fe200078e00ff */
[C---:B------:R-:W-:Y:S01]  /*32b0*/  ISETP.GT.U32.AND P5, PT, R3.reuse, R46, PT ;  /* 0x0000002e0300720c */ /* 0x040fe20003fa4070 */
[--C-:B------:R-:W-:Y:S01]  /*32c0*/  @!P1 IMAD.IADD R50, R50, 0x1, -R3.reuse ;  /* 0x0000000132329824 */ /* 0x100fe200078e0a03 */
[C---:B------:R-:W-:Y:S01]  /*32d0*/  ISETP.GT.U32.AND P1, PT, R3.reuse, R79, PT ;  /* 0x0000004f0300720c */ /* 0x040fe20003f24070 */
[--C-:B------:R-:W-:Y:S01]  /*32e0*/  @!P6 IMAD.IADD R42, R42, 0x1, -R3.reuse ;  /* 0x000000012a2ae824 */ /* 0x100fe200078e0a03 */
[----:B------:R-:W-:Y:S01]  /*32f0*/  LOP3.LUT R2, R2, 0x600000, RZ, 0xc0, !PT ;  /* 0x0060000002027812 */ /* 0x000fe200078ec0ff */
        /* <DEDUP_REMOVED lines=9> */
[----:B------:R-:W-:Y:S01]  /*3390*/  ISETP.GT.U32.AND P5, PT, R3, R34, PT ;  /* 0x000000220300720c */ /* 0x000fe20003fa4070 */
[----:B------:R-:W-:Y:S01]  /*33a0*/  IMAD.SHL.U32 R4, R173, 0x2, RZ ;  /* 0x00000002ad047824 */ /* 0x000fe200078e00ff */
[----:B------:R-:W-:Y:S01]  /*33b0*/  ISETP.GT.U32.AND P6, PT, R3, R42, PT ;  /* 0x0000002a0300720c */ /* 0x000fe20003fc4070 */
[--C-:B------:R-:W-:Y:S01]  /*33c0*/  @!P1 IMAD.IADD R79, R79, 0x1, -R3.reuse ;  /* 0x000000014f4f9824 */ /* 0x100fe200078e0a03 */
[----:B------:R-:W-:Y:S01]  /*33d0*/  R2UR UR10, R2 ;  /* 0x00000000020a72ca */ /* 0x000fe200000e0000 */
[--C-:B------:R-:W-:Y:S01]  /*33e0*/  @!P3 IMAD.IADD R44, R44, 0x1, -R3.reuse ;  /* 0x000000012c2cb824 */ /* 0x100fe200078e0a03 */
[----:B0-----:R-:W-:Y:S01]  /*33f0*/  R2UR UR8, R6 ;  /* 0x00000000060872ca */ /* 0x001fe200000e0000 */
[--C-:B------:R-:W-:Y:S01]  /*3400*/  @!P2 IMAD.IADD R78, R78, 0x1, -R3.reuse ;  /* 0x000000014e4ea824 */ /* 0x100fe200078e0a03 */
[----:B------:R-:W-:Y:S01]  /*3410*/  LOP3.LUT R2, R5, 0x7e, R4, 0x78, !PT ;  /* 0x0000007e05027812 */ /* 0x000fe200078e7804 */
[--C-:B------:R-:W-:Y:S01]  /*3420*/  @!P0 IMAD.IADD R14, R14, 0x1, -R3.reuse ;  /* 0x000000010e0e8824 */ /* 0x100fe200078e0a03 */
[----:B------:R-:W-:Y:S01]  /*3430*/  BAR.SYNC.DEFER_BLOCKING 0x0 ;  /* 0x0000000000007b1d */ /* 0x000fe20000010000 */
[--C-:B------:R-:W-:Y:S01]  /*3440*/  @!P4 IMAD.IADD R38, R38, 0x1, -R3.reuse ;  /* 0x000000012626c824 */ /* 0x100fe200078e0a03 */
[----:B------:R-:W-:Y:S01]  /*3450*/  LOP3.LUT P1, RZ, R173, 0x7f, RZ, 0xc0, !PT ;  /* 0x0000007fadff7812 */ /* 0x000fe2000782c0ff */
[----:B------:R-:W-:-:S02]  /*3460*/  @!P5 IMAD.IADD R34, R34, 0x1, -R3 ;  /* 0x000000012222d824 */ /* 0x000fc400078e0a03 */
[----:B------:R-:W-:Y:S02]  /*3470*/  @!P6 IMAD.IADD R42, R42, 0x1, -R3 ;  /* 0x000000012a2ae824 */ /* 0x000fe400078e0a03 */
[----:B------:R-:W-:Y:S02]  /*3480*/  IMAD R82, R82, R23, RZ ;  /* 0x0000001752527224 */ /* 0x000fe400078e02ff */
[----:B------:R-:W-:Y:S01]  /*3490*/  UIADD3 UR10, UPT, UPT, UR8, UR10, URZ ;  /* 0x0000000a080a7290 */ /* 0x000fe2000fffe0ff */
[----:B------:R-:W-:Y:S11]  /*34a0*/  BRA.U UP0, `(.L_x_5) ;  /* 0x0000000100187547 */ /* 0x000ff6000b800000 */
[----:B------:R-:W-:Y:S01]  /*34b0*/  ELECT P0, URZ, PT ;  /* 0x0000000000ff782f */ /* 0x000fe20003800000 */
[----:B------:R-:W-:Y:S01]  /*34c0*/  IMAD.MOV.U32 R3, RZ, RZ, 0x1 ;  /* 0x00000001ff037424 */ /* 0x000fe200078e00ff */
[----:B------:R-:W-:Y:S01]  /*34d0*/  UMOV UR4, 0x40 ;  /* 0x0000004000047882 */ /* 0x000fe20000000000 */
[----:B------:R-:W-:Y:S01]  /*34e0*/  UVIRTCOUNT.DEALLOC.SMPOOL 0x80 ;  /* 0x000000800000784c */ /* 0x000fe20000000000 */
[----:B------:R-:W-:-:S09]  /*34f0*/  ULEA UR4, UR5, UR4, 0x18 ;  /* 0x0000000405047291 */ /* 0x000fd2000f8ec0ff */
[----:B------:R0:W-:Y:S03]  /*3500*/  @P0 STS.U8 [UR4], R3 ;  /* 0x00000003ff000988 */ /* 0x0001e60008000004 */
.L_x_5:
[----:B------:R-:W-:Y:S01]  /*3510*/  STTM.16dp32bit_t0_t15.x64 tmem[UR10], RZ ;  /* 0x000000ff000079ed */ /* 0x000fe20008b0000a */
[----:B------:R-:W-:Y:S01]  /*3520*/  STTM.16dp32bit_t16_t31.x64 tmem[UR10+0x40], RZ ;  /* 0x000040ff000079ed */ /* 0x000fe20008b2000a */
[----:B------:R-:W1:Y:S02]  /*3530*/  FENCE.VIEW.ASYNC.T ;  /* 0x00000000000073c6 */ /* 0x000e640000000200 */
[----:B-1----:R-:W-:Y:S01]  /*3540*/  VOTEU.ALL UP1, P1 ;  /* 0x0000000000ff7886 */ /* 0x002fe20000820000 */
[----:B------:R-:W-:Y:S01]  /*3550*/  VOTEU.ALL UP2, P1 ;  /* 0x0000000000ff7886 */ /* 0x000fe20000840000 */
[----:B------:R-:W-:Y:S01]  /*3560*/  IMAD R171, R20, 0x2, R169 ;  /* 0x0000000214ab7824 */ /* 0x000fe200078e02a9 */
[----:B------:R-:W-:Y:S01]  /*3570*/  ISETP.GT.AND P0, PT, R234, 0x3f, PT ;  /* 0x0000003fea00780c */ /* 0x000fe20003f04270 */
[----:B------:R-:W-:Y:S01]  /*3580*/  IMAD.SHL.U32 R84, R82, 0x2, RZ ;  /* 0x0000000252547824 */ /* 0x000fe200078e00ff */
[----:B------:R-:W-:-:S04]  /*3590*/  @!UP1 UIADD3 UR4, UPT, UPT, -UR6, 0x100000, URZ ;  /* 0x0010000006049890 */ /* 0x000fc8000fffe1ff */
[----:B------:R-:W-:Y:S02]  /*35a0*/  @!UP1 USHF.L.U32 UR5, UR4, 0xb, URZ ;  /* 0x0000000b04059899 */ /* 0x000fe400080006ff */
[----:B------:R-:W-:Y:S01]  /*35b0*/  @!UP1 USHF.L.U32 UR4, UR4, 0x1, URZ ;  /* 0x0000000104049899 */ /* 0x000fe200080006ff */
[----:B------:R-:W-:Y:S01]  /*35c0*/  BAR.SYNC.DEFER_BLOCKING 0x0 ;  /* 0x0000000000007b1d */ /* 0x000fe20000010000 */
[----:B------:R-:W-:Y:S01]  /*35d0*/  IMAD R23, R20, 0x2, R171 ;  /* 0x0000000214177824 */ /* 0x000fe200078e02ab */
[----:B------:R-:W-:Y:S02]  /*35e0*/  ISETP.LT.AND P2, PT, R9, R22, P0 ;  /* 0x000000160900720c */ /* 0x000fe40000741270 */
[----:B------:R-:W-:Y:S01]  /*35f0*/  IADD3 R86, P3, PT, R84, UR16, RZ ;  /* 0x0000001054567c10 */ /* 0x000fe2000ff7e0ff */
[----:B------:R-:W-:-:S03]  /*3600*/  IMAD R28, R20, 0x2, R23 ;  /* 0x00000002141c7824 */ /* 0x000fc600078e0217 */
[----:B------:R-:W-:Y:S01]  /*3610*/  LEA.HI.X.SX32 R87, R82, UR17, 0x1, P3 ;  /* 0x0000001152577c11 */ /* 0x000fe200098f0eff */
[----:B------:R-:W-:Y:S01]  /*3620*/  IMAD R29, R20, 0x2, R28 ;  /* 0x00000002141d7824 */ /* 0x000fe200078e021c */
[----:B------:R-:W-:-:S03]  /*3630*/  LEA R4, P3, R23, R86, 0x1 ;  /* 0x0000005617047211 */ /* 0x000fc600078608ff */
[C---:B------:R-:W-:Y:S01]  /*3640*/  IMAD R81, R20.reuse, 0x4, R29 ;  /* 0x0000000414517824 */ /* 0x040fe200078e021d */
[----:B------:R-:W-:Y:S01]  /*3650*/  LEA.HI.X.SX32 R5, R23, R87, 0x1, P3 ;  /* 0x0000005717057211 */ /* 0x000fe200018f0eff */
[----:B------:R-:W1:Y:S02]  /*3660*/  FENCE.VIEW.ASYNC.S ;  /* 0x00000000000073c6 */ /* 0x000e640000000000 */
[----:B-1----:R1:W2:Y:S02]  /*3670*/  @!UP2 SYNCS.EXCH.64 URZ, [UR11], UR4 ;  /* 0x000000040bffa5b2 */ /* 0x0022a40008000100 */
[----:B--2---:R-:W-:Y:S01]  /*3680*/  BAR.SYNC.DEFER_BLOCKING 0x0 ;  /* 0x0000000000007b1d */ /* 0x004fe20000010000 */
[----:B------:R-:W-:Y:S01]  /*3690*/  IMAD R83, R20, 0x2, R81 ;  /* 0x0000000214537824 */ /* 0x000fe200078e0251 */
[----:B------:R-:W-:Y:S02]  /*36a0*/  ISETP.LT.AND P4, PT, R8, R22, P0 ;  /* 0x000000160800720c */ /* 0x000fe40000781270 */
[----:B0-----:R-:W-:Y:S01]  /*36b0*/  LOP3.LUT R3, R85, 0xc, RZ, 0xfc, !PT ;  /* 0x0000000c55037812 */ /* 0x001fe200078efcff */
[----:B------:R-:W-:Y:S01]  /*36c0*/  IMAD R80, R20, 0x2, R83 ;  /* 0x0000000214507824 */ /* 0x000fe200078e0253 */
[----:B------:R-:W-:-:S02]  /*36d0*/  PRMT R191, RZ, 0x7610, R191 ;  /* 0x00007610ffbf7816 */ /* 0x000fc400000000bf */
[----:B------:R-:W-:Y:S01]  /*36e0*/  ISETP.LT.AND P3, PT, R3, R22, P0 ;  /* 0x000000160300720c */ /* 0x000fe20000761270 */
[----:B------:R-:W-:Y:S01]  /*36f0*/  IMAD R15, R20, 0x2, R80 ;  /* 0x00000002140f7824 */ /* 0x000fe200078e0250 */
[CC--:B------:R-:W-:Y:S01]  /*3700*/  LEA R8, P5, R29.reuse, R86.reuse, 0x1 ;  /* 0x000000561d087211 */ /* 0x0c0fe200078a08ff */
[----:B-1----:R-:W0:Y:S01]  /*3710*/  LDCU UR4, c[0x0][0x3b0] ;  /* 0x00007600ff0477ac */ /* 0x002e220008000800 */
[----:B------:R-:W-:Y:S02]  /*3720*/  PRMT R180, RZ, 0x7610, R180 ;  /* 0x00007610ffb47816 */ /* 0x000fe400000000b4 */
[----:B------:R-:W-:Y:S01]  /*3730*/  LEA.HI.X.SX32 R9, R29, R87, 0x1, P5 ;  /* 0x000000571d097211 */ /* 0x000fe200028f0eff */
[----:B------:R1:W2:Y:S01]  /*3740*/  @P2 LDG.E.U16 R194, desc[UR20][R4.64] ;  /* 0x0000001404c22981 */ /* 0x0002a2000c1e1500 */
[----:B------:R-:W-:Y:S02]  /*3750*/  LEA R10, P2, R28, R86, 0x1 ;  /* 0x000000561c0a7211 */ /* 0x000fe400078408ff */
[----:B------:R-:W-:-:S03]  /*3760*/  LOP3.LUT R3, R85, 0x1a, RZ, 0xfc, !PT ;  /* 0x0000001a55037812 */ /* 0x000fc600078efcff */
[----:B------:R3:W4:Y:S01]  /*3770*/  @P3 LDG.E.U16 R180, desc[UR20][R8.64] ;  /* 0x0000001408b43981 */ /* 0x000722000c1e1500 */
[----:B------:R-:W-:Y:S02]  /*3780*/  LEA.HI.X.SX32 R11, R28, R87, 0x1, P2 ;  /* 0x000000571c0b7211 */ /* 0x000fe400010f0eff */
[----:B------:R-:W-:Y:S01]  /*3790*/  LOP3.LUT R213, R85, 0x18, RZ, 0xfc, !PT ;  /* 0x0000001855d57812 */ /* 0x000fe200078efcff */
[C---:B-1----:R-:W-:Y:S02]  /*37a0*/  IMAD R5, R20.reuse, 0x2, R15 ;  /* 0x0000000214057824 */ /* 0x042fe400078e020f */
[----:B------:R-:W5:Y:S01]  /*37b0*/  @P4 LDG.E.U16 R191, desc[UR20][R10.64] ;  /* 0x000000140abf4981 */ /* 0x000f62000c1e1500 */
[----:B------:R-:W-:Y:S01]  /*37c0*/  ISETP.LT.AND P5, PT, R3, R22, P0 ;  /* 0x000000160300720c */ /* 0x000fe200007a1270 */
[----:B------:R-:W-:Y:S01]  /*37d0*/  IMAD R13, R20, 0x2, R5 ;  /* 0x00000002140d7824 */ /* 0x000fe200078e0205 */
[----:B------:R-:W-:Y:S02]  /*37e0*/  LEA R4, P4, R5, R86, 0x1 ;  /* 0x0000005605047211 */ /* 0x000fe400078808ff */
[----:B------:R-:W-:-:S02]  /*37f0*/  ISETP.GE.AND P3, PT, R151, RZ, PT ;  /* 0x000000ff9700720c */ /* 0x000fc40003f66270 */
[-C--:B------:R-:W-:Y:S02]  /*3800*/  LEA.HI.X.SX32 R5, R5, R87.reuse, 0x1, P4 ;  /* 0x0000005705057211 */ /* 0x080fe400020f0eff */
[----:B------:R-:W-:Y:S02]  /*3810*/  LEA R6, P4, R13, R86, 0x1 ;  /* 0x000000560d067211 */ /* 0x000fe400078808ff */
[----:B------:R-:W-:Y:S02]  /*3820*/  ISETP.LT.AND P2, PT, R213, R22, P0 ;  /* 0x00000016d500720c */ /* 0x000fe40000741270 */
[----:B------:R-:W-:Y:S02]  /*3830*/  LEA.HI.X.SX32 R7, R13, R87, 0x1, P4 ;  /* 0x000000570d077211 */ /* 0x000fe400020f0eff */
[----:B------:R-:W-:Y:S02]  /*3840*/  ISETP.GE.AND P4, PT, R149, RZ, PT ;  /* 0x000000ff9500720c */ /* 0x000fe40003f86270 */
[----:B------:R-:W-:-:S02]  /*3850*/  PRMT R189, RZ, 0x7610, R189 ;  /* 0x00007610ffbd7816 */ /* 0x000fc400000000bd */
[----:B------:R-:W-:Y:S01]  /*3860*/  PRMT R195, RZ, 0x7610, R195 ;  /* 0x00007610ffc37816 */ /* 0x000fe200000000c3 */
[----:B------:R-:W-:Y:S01]  /*3870*/  @!P3 IMAD.MOV R32, RZ, RZ, -R32 ;  /* 0x000000ffff20b224 */ /* 0x000fe200078e0a20 */
[----:B------:R-:W-:Y:S02]  /*3880*/  ISETP.GE.AND P3, PT, R143, RZ, PT ;  /* 0x000000ff8f00720c */ /* 0x000fe40003f66270 */
[----:B------:R1:W2:Y:S01]  /*3890*/  @P5 LDG.E.U16 R189, desc[UR20][R6.64] ;  /* 0x0000001406bd5981 */ /* 0x0002a2000c1e1500 */
[----:B------:R-:W-:Y:S01]  /*38a0*/  ISETP.GE.AND P5, PT, R145, RZ, PT ;  /* 0x000000ff9100720c */ /* 0x000fe20003fa6270 */
[C---:B------:R-:W-:Y:S02]  /*38b0*/  IMAD R13, R20.reuse, 0x2, R13 ;  /* 0x00000002140d7824 */ /* 0x040fe400078e020d */
[----:B------:R0:W2:Y:S01]  /*38c0*/  @P2 LDG.E.U16 R195, desc[UR20][R4.64] ;  /* 0x0000001404c32981 */ /* 0x0000a2000c1e1500 */
[----:B------:R-:W-:Y:S01]  /*38d0*/  ISETP.GE.AND P2, PT, R147, RZ, PT ;  /* 0x000000ff9300720c */ /* 0x000fe20003f46270 */
[----:B------:R-:W-:Y:S01]  /*38e0*/  @!P4 IMAD.MOV R164, RZ, RZ, -R164 ;  /* 0x000000ffffa4c224 */ /* 0x000fe200078e0aa4 */
[----:B------:R-:W-:Y:S01]  /*38f0*/  ISETP.GE.AND P4, PT, R141, RZ, PT ;  /* 0x000000ff8d00720c */ /* 0x000fe20003f86270 */
[----:B---3--:R-:W-:-:S03]  /*3900*/  IMAD R9, R20, 0x4, R13 ;  /* 0x0000000414097824 */ /* 0x008fc600078e020d */
[----:B------:R-:W-:Y:S01]  /*3910*/  @!P3 IMAD.MOV R158, RZ, RZ, -R158 ;  /* 0x000000ffff9eb224 */ /* 0x000fe200078e0a9e */
[----:B------:R-:W-:Y:S02]  /*3920*/  ISETP.GE.AND P3, PT, R137, RZ, PT ;  /* 0x000000ff8900720c */ /* 0x000fe40003f66270 */
[----:B------:R-:W-:Y:S01]  /*3930*/  @!P5 IMAD.MOV R30, RZ, RZ, -R30 ;  /* 0x000000ffff1ed224 */ /* 0x000fe200078e0a1e */
[----:B-1----:R-:W-:Y:S02]  /*3940*/  LEA R6, P5, R9, R86, 0x1 ;  /* 0x0000005609067211 */ /* 0x002fe400078a08ff */
[----:B0-----:R-:W-:Y:S01]  /*3950*/  LOP3.LUT R4, R85, 0x20, RZ, 0xfc, !PT ;  /* 0x0000002055047812 */ /* 0x001fe200078efcff */
[----:B------:R-:W-:Y:S01]  /*3960*/  @!P2 IMAD.MOV R160, RZ, RZ, -R160 ;  /* 0x000000ffffa0a224 */ /* 0x000fe200078e0aa0 */
[----:B------:R-:W-:Y:S01]  /*3970*/  LEA.HI.X.SX32 R7, R9, R87, 0x1, P5 ;  /* 0x0000005709077211 */ /* 0x000fe200028f0eff */
[----:B------:R-:W-:Y:S01]  /*3980*/  @!P4 IMAD.MOV R154, RZ, RZ, -R154 ;  /* 0x000000ffff9ac224 */ /* 0x000fe200078e0a9a */
[----:B------:R-:W-:-:S02]  /*3990*/  ISETP.LT.AND P2, PT, R4, R22, P0 ;  /* 0x000000160400720c */ /* 0x000fc40000741270 */
[----:B------:R-:W-:Y:S02]  /*39a0*/  ISETP.GE.AND P5, PT, R135, RZ, PT ;  /* 0x000000ff8700720c */ /* 0x000fe40003fa6270 */
[----:B------:R-:W-:Y:S02]  /*39b0*/  ISETP.GE.AND P4, PT, R133, RZ, PT ;  /* 0x000000ff8500720c */ /* 0x000fe40003f86270 */
[----:B------:R-:W-:Y:S02]  /*39c0*/  LOP3.LUT R5, R85, 0x22, RZ, 0xfc, !PT ;  /* 0x0000002255057812 */ /* 0x000fe400078efcff */
[----:B------:R-:W-:Y:S01]  /*39d0*/  PRMT R193, RZ, 0x7610, R193 ;  /* 0x00007610ffc17816 */ /* 0x000fe200000000c1 */
[----:B------:R-:W-:Y:S01]  /*39e0*/  @!P3 IMAD.MOV R156, RZ, RZ, -R156 ;  /* 0x000000ffff9cb224 */ /* 0x000fe200078e0a9c */
[----:B------:R-:W-:Y:S01]  /*39f0*/  ISETP.LT.AND P3, PT, R5, R22, P0 ;  /* 0x000000160500720c */ /* 0x000fe20000761270 */
[----:B------:R-:W-:-:S03]  /*3a00*/  IMAD R9, R20, 0x2, R9 ;  /* 0x0000000214097824 */ /* 0x000fc600078e0209 */
[----:B------:R0:W3:Y:S01]  /*3a10*/  @P2 LDG.E.U16 R193, desc[UR20][R6.64] ;  /* 0x0000001406c12981 */ /* 0x0000e2000c1e1500 */
[----:B------:R-:W-:Y:S01]  /*3a20*/  @!P5 IMAD.MOV R152, RZ, RZ, -R152 ;  /* 0x000000ffff98d224 */ /* 0x000fe200078e0a98 */
[----:B------:R-:W-:Y:S01]  /*3a30*/  ISETP.GE.AND P2, PT, R131, RZ, PT ;  /* 0x000000ff8300720c */ /* 0x000fe20003f46270 */
[----:B------:R-:W-:Y:S01]  /*3a40*/  @!P4 IMAD.MOV R148, RZ, RZ, -R148 ;  /* 0x000000ffff94c224 */ /* 0x000fe200078e0a94 */
[----:B------:R-:W-:Y:S02]  /*3a50*/  ISETP.GE.AND P4, PT, R127, RZ, PT ;  /* 0x000000ff7f00720c */ /* 0x000fe40003f86270 */
[----:B------:R-:W-:Y:S02]  /*3a60*/  PRMT R188, RZ, 0x7610, R188 ;  /* 0x00007610ffbc7816 */ /* 0x000fe400000000bc */
[----:B0-----:R-:W-:-:S04]  /*3a70*/  LEA R6, P5, R9, R86, 0x1 ;  /* 0x0000005609067211 */ /* 0x001fc800078a08ff */
[----:B------:R-:W-:Y:S02]  /*3a80*/  LEA.HI.X.SX32 R7, R9, R87, 0x1, P5 ;  /* 0x0000005709077211 */ /* 0x000fe400028f0eff */
[----:B------:R-:W-:-:S03]  /*3a90*/  ISETP.GE.AND P5, PT, R125, RZ, PT ;  /* 0x000000ff7d00720c */ /* 0x000fc60003fa6270 */
[----:B------:R0:W2:Y:S01]  /*3aa0*/  @P3 LDG.E.U16 R188, desc[UR20][R6.64] ;  /* 0x0000001406bc3981 */ /* 0x0000a2000c1e1500 */
[----:B------:R-:W-:Y:S02]  /*3ab0*/  ISETP.GE.AND P3, PT, R121, RZ, PT ;  /* 0x000000ff7900720c */ /* 0x000fe40003f66270 */
[----:B------:R-:W-:Y:S01]  /*3ac0*/  LOP3.LUT R8, R85, 0x10, RZ, 0xfc, !PT ;  /* 0x0000001055087812 */ /* 0x000fe200078efcff */
[----:B------:R-:W-:Y:S01]  /*3ad0*/  @!P2 IMAD.MOV R144, RZ, RZ, -R144 ;  /* 0x000000ffff90a224 */ /* 0x000fe200078e0a90 */
[----:B------:R-:W-:Y:S01]  /*3ae0*/  ISETP.GE.AND P2, PT, R123, RZ, PT ;  /* 0x000000ff7b00720c */ /* 0x000fe20003f46270 */
[----:B------:R-:W-:Y:S01]  /*3af0*/  @!P4 IMAD.MOV R146, RZ, RZ, -R146 ;  /* 0x000000ffff92c224 */ /* 0x000fe200078e0a92 */
[----:B------:R-:W-:-:S03]  /*3b00*/  ISETP.LT.AND P4, PT, R8, R22, P0 ;  /* 0x000000160800720c */ /* 0x000fc60000781270 */
[----:B------:R-:W-:Y:S01]  /*3b10*/  @!P5 IMAD.MOV R142, RZ, RZ, -R142 ;  /* 0x000000ffff8ed224 */ /* 0x000fe200078e0a8e */
[C---:B0-----:R-:W-:Y:S02]  /*3b20*/  LEA R6, P5, R81.reuse, R86, 0x1 ;  /* 0x0000005651067211 */ /* 0x041fe400078a08ff */
[----:B------:R-:W-:Y:S01]  /*3b30*/  ISETP.GE.AND P6, PT, R0, RZ, PT ;  /* 0x000000ff0000720c */ /* 0x000fe20003fc6270 */
[----:B------:R-:W-:Y:S01]  /*3b40*/  @!P3 IMAD.MOV R134, RZ, RZ, -R134 ;  /* 0x000000ffff86b224 */ /* 0x000fe200078e0a86 */
[----:B------:R-:W-:Y:S02]  /*3b50*/  PRMT R192, RZ, 0x7610, R192 ;  /* 0x00007610ffc07816 */ /* 0x000fe400000000c0 */
[----:B------:R-:W-:Y:S02]  /*3b60*/  LEA.HI.X.SX32 R7, R81, R87, 0x1, P5 ;  /* 0x0000005751077211 */ /* 0x000fe400028f0eff */
[----:B------:R-:W-:Y:S01]  /*3b70*/  ISETP.GE.AND P3, PT, R113, RZ, PT ;  /* 0x000000ff7100720c */ /* 0x000fe20003f66270 */
[----:B------:R-:W-:Y:S01]  /*3b80*/  @!P2 IMAD.MOV R138, RZ, RZ, -R138 ;  /* 0x000000ffff8aa224 */ /* 0x000fe200078e0a8a */
[----:B------:R-:W-:Y:S01]  /*3b90*/  ISETP.GE.AND P2, PT, R117, RZ, PT ;  /* 0x000000ff7500720c */ /* 0x000fe20003f46270 */
[----:B------:R0:W2:Y:S01]  /*3ba0*/  @P4 LDG.E.U16 R192, desc[UR20][R6.64] ;  /* 0x0000001406c04981 */ /* 0x0000a2000c1e1500 */
[----:B------:R-:W-:-:S02]  /*3bb0*/  ISETP.GE.AND P4, PT, R111, RZ, PT ;  /* 0x000000ff6f00720c */ /* 0x000fc40003f86270 */
[----:B------:R-:W-:Y:S01]  /*3bc0*/  ISETP.GE.AND P5, PT, R115, RZ, PT ;  /* 0x000000ff7300720c */ /* 0x000fe20003fa6270 */
[----:B------:R-:W-:Y:S01]  /*3bd0*/  @!P6 IMAD.MOV R162, RZ, RZ, -R162 ;  /* 0x000000ffffa2e224 */ /* 0x000fe200078e0aa2 */
[----:B------:R-:W-:Y:S02]  /*3be0*/  ISETP.GE.AND P6, PT, R139, RZ, PT ;  /* 0x000000ff8b00720c */ /* 0x000fe40003fc6270 */
[----:B------:R-:W-:-:S03]  /*3bf0*/  LOP3.LUT R8, R85, 0x12, RZ, 0xfc, !PT ;  /* 0x0000001255087812 */ /* 0x000fc600078efcff */
[----:B------:R-:W-:Y:S01]  /*3c00*/  @!P3 IMAD.MOV R128, RZ, RZ, -R128 ;  /* 0x000000ffff80b224 */ /* 0x000fe200078e0a80 */
[----:B------:R-:W-:Y:S01]  /*3c10*/  ISETP.GE.AND P3, PT, R107, RZ, PT ;  /* 0x000000ff6b00720c */ /* 0x000fe20003f66270 */
[----:B------:R-:W-:Y:S01]  /*3c20*/  @!P2 IMAD.MOV R136, RZ, RZ, -R136 ;  /* 0x000000ffff88a224 */ /* 0x000fe200078e0a88 */
[----:B------:R-:W-:Y:S01]  /*3c30*/  ISETP.LT.AND P2, PT, R8, R22, P0 ;  /* 0x000000160800720c */ /* 0x000fe20000741270 */
[----:B------:R-:W-:Y:S01]  /*3c40*/  @!P4 IMAD.MOV R124, RZ, RZ, -R124 ;  /* 0x000000ffff7cc224 */ /* 0x000fe200078e0a7c */
[----:B------:R-:W-:Y:S01]  /*3c50*/  ISETP.GE.AND P4, PT, R103, RZ, PT ;  /* 0x000000ff6700720c */ /* 0x000fe20003f86270 */
[----:B------:R-:W-:Y:S01]  /*3c60*/  @!P5 IMAD.MOV R132, RZ, RZ, -R132 ;  /* 0x000000ffff84d224 */ /* 0x000fe200078e0a84 */
[----:B0-----:R-:W-:Y:S01]  /*3c70*/  LEA R6, P5, R83, R86, 0x1 ;  /* 0x0000005653067211 */ /* 0x001fe200078a08ff */
[----:B------:R-:W-:Y:S01]  /*3c80*/  @!P6 IMAD.MOV R150, RZ, RZ, -R150 ;  /* 0x000000ffff96e224 */ /* 0x000fe200078e0a96 */
[----:B------:R-:W-:Y:S02]  /*3c90*/  ISETP.GE.AND P6, PT, R129, RZ, PT ;  /* 0x000000ff8100720c */ /* 0x000fe40003fc6270 */
[----:B------:R-:W-:-:S02]  /*3ca0*/  PRMT R190, RZ, 0x7610, R190 ;  /* 0x00007610ffbe7816 */ /* 0x000fc400000000be */
[----:B------:R-:W-:Y:S01]  /*3cb0*/  LEA.HI.X.SX32 R7, R83, R87, 0x1, P5 ;  /* 0x0000005753077211 */ /* 0x000fe200028f0eff */
[----:B------:R-:W-:Y:S01]  /*3cc0*/  @!P3 IMAD.MOV R126, RZ, RZ, -R126 ;  /* 0x000000ffff7eb224 */ /* 0x000fe200078e0a7e */
[----:B------:R-:W-:-:S03]  /*3cd0*/  ISETP.GE.AND P3, PT, R99, RZ, PT ;  /* 0x000000ff6300720c */ /* 0x000fc60003f66270 */
[----:B------:R0:W2:Y:S01]  /*3ce0*/  @P2 LDG.E.U16 R190, desc[UR20][R6.64] ;  /* 0x0000001406be2981 */ /* 0x0000a2000c1e1500 */
[----:B------:R-:W-:Y:S01]  /*3cf0*/  ISETP.GE.AND P2, PT, R101, RZ, PT ;  /* 0x000000ff6500720c */ /* 0x000fe20003f46270 */
[----:B------:R-:W-:Y:S01]  /*3d00*/  @!P4 IMAD.MOV R118, RZ, RZ, -R118 ;  /* 0x000000ffff76c224 */ /* 0x000fe200078e0a76 */
[----:B------:R-:W-:Y:S02]  /*3d10*/  ISETP.GE.AND P5, PT, R105, RZ, PT ;  /* 0x000000ff6900720c */ /* 0x000fe40003fa6270 */
[----:B------:R-:W-:Y:S01]  /*3d20*/  ISETP.GE.AND P4, PT, R95, RZ, PT ;  /* 0x000000ff5f00720c */ /* 0x000fe20003f86270 */
[----:B------:R-:W-:Y:S01]  /*3d30*/  @!P6 IMAD.MOV R140, RZ, RZ, -R140 ;  /* 0x000000ffff8ce224 */ /* 0x000fe200078e0a8c */
[----:B------:R-:W-:-:S03]  /*3d40*/  ISETP.GE.AND P6, PT, R119, RZ, PT ;  /* 0x000000ff7700720c */ /* 0x000fc60003fc6270 */
[----:B------:R-:W-:Y:S01]  /*3d50*/  @!P3 IMAD.MOV R114, RZ, RZ, -R114 ;  /* 0x000000ffff72b224 */ /* 0x000fe200078e0a72 */
[----:B------:R-:W-:Y:S01]  /*3d60*/  ISETP.GE.AND P3, PT, R26, RZ, PT ;  /* 0x000000ff1a00720c */ /* 0x000fe20003f66270 */
[C---:B------:R-:W-:Y:S02]  /*3d70*/  IMAD R26, R20.reuse, 0x2, R9 ;  /* 0x00000002141a7824 */ /* 0x040fe400078e0209 */
[----:B------:R-:W-:Y:S01]  /*3d80*/  @!P2 IMAD.MOV R116, RZ, RZ, -R116 ;  /* 0x000000ffff74a224 */ /* 0x000fe200078e0a74 */
[----:B------:R-:W-:Y:S01]  /*3d90*/  ISETP.GE.AND P2, PT, R27, RZ, PT ;  /* 0x000000ff1b00720c */ /* 0x000fe20003f46270 */
[----:B------:R-:W-:Y:S01]  /*3da0*/  @!P5 IMAD.MOV R122, RZ, RZ, -R122 ;  /* 0x000000ffff7ad224 */ /* 0x000fe200078e0a7a */
[----:B------:R-:W-:Y:S01]  /*3db0*/  ISETP.GE.AND P5, PT, R97, RZ, PT ;  /* 0x000000ff6100720c */ /* 0x000fe20003fa6270 */
[----:B------:R-:W-:Y:S01]  /*3dc0*/  @!P4 IMAD.MOV R110, RZ, RZ, -R110 ;  /* 0x000000ffff6ec224 */ /* 0x000fe200078e0a6e */
[----:B------:R-:W-:Y:S01]  /*3dd0*/  ISETP.GE.AND P4, PT, R17, RZ, PT ;  /* 0x000000ff1100720c */ /* 0x000fe20003f86270 */
[----:B------:R-:W-:-:S02]  /*3de0*/  IMAD R27, R20, 0x2, R26 ;  /* 0x00000002141b7824 */ /* 0x000fc400078e021a */
[----:B------:R-:W-:Y:S02]  /*3df0*/  @!P6 IMAD.MOV R130, RZ, RZ, -R130 ;  /* 0x000000ffff82e224 */ /* 0x000fe400078e0a82 */
[C---:B------:R-:W-:Y:S01]  /*3e00*/  IMAD R9, R20.reuse, 0x2, R27 ;  /* 0x0000000214097824 */ /* 0x040fe200078e021b */
[----:B------:R-:W-:Y:S01]  /*3e10*/  ISETP.GE.AND P6, PT, R109, RZ, PT ;  /* 0x000000ff6d00720c */ /* 0x000fe20003fc6270 */
[----:B------:R-:W-:Y:S01]  /*3e20*/  @!P3 IMAD.MOV R102, RZ, RZ, -R102 ;  /* 0x000000ffff66b224 */ /* 0x000fe200078e0a66 */
[----:B0-----:R-:W-:Y:S02]  /*3e30*/  LOP3.LUT R6, R85, 0x28, RZ, 0xfc, !PT ;  /* 0x0000002855067812 */ /* 0x001fe400078efcff */
[----:B------:R-:W-:Y:S01]  /*3e40*/  LEA R8, P3, R9, R86, 0x1 ;  /* 0x0000005609087211 */ /* 0x000fe200078608ff */
[----:B------:R-:W-:Y:S01]  /*3e50*/  IMAD R17, R20, 0x2, R9 ;  /* 0x0000000214117824 */ /* 0x000fe200078e0209 */
[----:B------:R-:W-:Y:S01]  /*3e60*/  LOP3.LUT R7, R85, 0x2a, RZ, 0xfc, !PT ;  /* 0x0000002a55077812 */ /* 0x000fe200078efcff */
[----:B------:R-:W-:Y:S01]  /*3e70*/  @!P5 IMAD.MOV R112, RZ, RZ, -R112 ;  /* 0x000000ffff70d224 */ /* 0x000fe200078e0a70 */
[----:B------:R-:W-:Y:S01]  /*3e80*/  LEA.HI.X.SX32 R9, R9, R87, 0x1, P3 ;  /* 0x0000005709097211 */ /* 0x000fe200018f0eff */
[----:B------:R-:W-:Y:S01]  /*3e90*/  @!P4 IMAD.MOV R96, RZ, RZ, -R96 ;  /* 0x000000ffff60c224 */ /* 0x000fe200078e0a60 */
[----:B------:R-:W-:Y:S01]  /*3ea0*/  ISETP.LT.AND P5, PT, R6, R22, P0 ;  /* 0x000000160600720c */ /* 0x000fe200007a1270 */
[----:B------:R-:W-:Y:S01]  /*3eb0*/  @!P2 IMAD.MOV R108, RZ, RZ, -R108 ;  /* 0x000000ffff6ca224 */ /* 0x000fe200078e0a6c */
[----:B------:R-:W-:-:S02]  /*3ec0*/  ISETP.GE.AND P3, PT, R93, RZ, PT ;  /* 0x000000ff5d00720c */ /* 0x000fc40003f66270 */
[----:B------:R-:W-:Y:S02]  /*3ed0*/  ISETP.GE.AND P4, PT, R92, RZ, PT ;  /* 0x000000ff5c00720c */ /* 0x000fe40003f86270 */
[----:B------:R-:W-:Y:S01]  /*3ee0*/  ISETP.LT.AND P2, PT, R7, R22, P0 ;  /* 0x000000160700720c */ /* 0x000fe20000741270 */
[----:B------:R-:W-:Y:S01]  /*3ef0*/  @!P6 IMAD.MOV R120, RZ, RZ, -R120 ;  /* 0x000000ffff78e224 */ /* 0x000fe200078e0a78 */
[C---:B------:R-:W-:Y:S02]  /*3f00*/  LEA R10, P6, R17.reuse, R86, 0x1 ;  /* 0x00000056110a7211 */ /* 0x040fe400078c08ff */
[----:B------:R-:W-:Y:S02]  /*3f10*/  PRMT R186, RZ, 0x7610, R186 ;  /* 0x00007610ffba7816 */ /* 0x000fe400000000ba */
[----:B------:R-:W-:Y:S02]  /*3f20*/  PRMT R179, RZ, 0x7610, R179 ;  /* 0x00007610ffb37816 */ /* 0x000fe400000000b3 */
[----:B------:R-:W-:Y:S01]  /*3f30*/  LEA.HI.X.SX32 R11, R17, R87, 0x1, P6 ;  /* 0x00000057110b7211 */ /* 0x000fe200030f0eff */
[----:B------:R-:W-:Y:S01]  /*3f40*/  @!P3 IMAD.MOV R104, RZ, RZ, -R104 ;  /* 0x000000ffff68b224 */ /* 0x000fe200078e0a68 */
[----:B------:R0:W2:Y:S01]  /*3f50*/  @P5 LDG.E.U16 R186, desc[UR20][R8.64] ;  /* 0x0000001408ba5981 */ /* 0x0000a2000c1e1500 */
[----:B------:R-:W-:Y:S01]  /*3f60*/  ISETP.GE.AND P6, PT, R89, RZ, PT ;  /* 0x000000ff5900720c */ /* 0x000fe20003fc6270 */
[----:B------:R-:W-:Y:S01]  /*3f70*/  @!P4 IMAD.MOV R98, RZ, RZ, -R98 ;  /* 0x000000ffff62c224 */ /* 0x000fe200078e0a62 */
[----:B------:R-:W-:Y:S01]  /*3f80*/  ISETP.GE.AND P5, PT, R91, RZ, PT ;  /* 0x000000ff5b00720c */ /* 0x000fe20003fa6270 */
[----:B------:R1:W2:Y:S01]  /*3f90*/  @P2 LDG.E.U16 R179, desc[UR20][R10.64] ;  /* 0x000000140ab32981 */ /* 0x0002a2000c1e1500 */
[----:B------:R-:W-:-:S02]  /*3fa0*/  ISETP.GE.AND P3, PT, R75, RZ, PT ;  /* 0x000000ff4b00720c */ /* 0x000fc40003f66270 */
[----:B------:R-:W-:Y:S02]  /*3fb0*/  ISETP.GE.AND P4, PT, R73, RZ, PT ;  /* 0x000000ff4900720c */ /* 0x000fe40003f86270 */
[----:B------:R-:W-:Y:S01]  /*3fc0*/  ISETP.GE.AND P2, PT, R77, RZ, PT ;  /* 0x000000ff4d00720c */ /* 0x000fe20003f46270 */
[----:B------:R-:W-:Y:S01]  /*3fd0*/  IMAD R18, R20, 0x2, R17 ;  /* 0x0000000214127824 */ /* 0x000fe200078e0211 */
[----:B0-----:R-:W-:-:S03]  /*3fe0*/  LOP3.LUT R8, R85, 0x30, RZ, 0xfc, !PT ;  /* 0x0000003055087812 */ /* 0x001fc600078efcff */
[----:B------:R-:W-:Y:S02]  /*3ff0*/  IMAD R17, R20, 0x4, R18 ;  /* 0x0000000414117824 */ /* 0x000fe400078e0212 */
[----:B------:R-:W-:Y:S02]  /*4000*/  @!P6 IMAD.MOV R100, RZ, RZ, -R100 ;  /* 0x000000ffff64e224 */ /* 0x000fe400078e0a64 */
[----:B------:R-:W-:Y:S01]  /*4010*/  @!P5 IMAD.MOV R106, RZ, RZ, -R106 ;  /* 0x000000ffff6ad224 */ /* 0x000fe200078e0a6a */
[----:B-1----:R-:W-:Y:S01]  /*4020*/  LEA R10, P6, R17, R86, 0x1 ;  /* 0x00000056110a7211 */ /* 0x002fe200078c08ff */
[----:B------:R-:W-:Y:S01]  /*4030*/  @!P3 IMAD.MOV R90, RZ, RZ, -R90 ;  /* 0x000000ffff5ab224 */ /* 0x000fe200078e0a5a */
[----:B------:R-:W-:Y:S01]  /*4040*/  ISETP.LT.AND P5, PT, R8, R22, P0 ;  /* 0x000000160800720c */ /* 0x000fe200007a1270 */
[----:B------:R-:W-:Y:S01]  /*4050*/  @!P4 IMAD.MOV R72, RZ, RZ, -R72 ;  /* 0x000000ffff48c224 */ /* 0x000fe200078e0a48 */
[----:B------:R-:W-:Y:S01]  /*4060*/  ISETP.GE.AND P3, PT, R69, RZ, PT ;  /* 0x000000ff4500720c */ /* 0x000fe20003f66270 */
[----:B------:R-:W-:Y:S01]  /*4070*/  @!P2 IMAD.MOV R94, RZ, RZ, -R94 ;  /* 0x000000ffff5ea224 */ /* 0x000fe200078e0a5e */
[----:B------:R-:W-:-:S02]  /*4080*/  ISETP.GE.AND P4, PT, R65, RZ, PT ;  /* 0x000000ff4100720c */ /* 0x000fc40003f86270 */
[----:B------:R-:W-:Y:S02]  /*4090*/  ISETP.GE.AND P2, PT, R71, RZ, PT ;  /* 0x000000ff4700720c */ /* 0x000fe40003f46270 */
[----:B------:R-:W-:Y:S02]  /*40a0*/  LEA.HI.X.SX32 R11, R17, R87, 0x1, P6 ;  /* 0x00000057110b7211 */ /* 0x000fe400030f0eff */
[----:B------:R-:W-:Y:S02]  /*40b0*/  ISETP.GE.AND P6, PT, R67, RZ, PT ;  /* 0x000000ff4300720c */ /* 0x000fe40003fc6270 */
[----:B------:R-:W-:Y:S02]  /*40c0*/  PRMT R185, RZ, 0x7610, R185 ;  /* 0x00007610ffb97816 */ /* 0x000fe400000000b9 */
[----:B------:R-:W-:Y:S01]  /*40d0*/  LOP3.LUT R9, R85, 0x32, RZ, 0xfc, !PT ;  /* 0x0000003255097812 */ /* 0x000fe200078efcff */
[----:B------:R-:W-:Y:S02]  /*40e0*/  @!P3 IMAD.MOV R88, RZ, RZ, -R88 ;  /* 0x000000ffff58b224 */ /* 0x000fe400078e0a58 */
[----:B------:R-:W-:Y:S01]  /*40f0*/  IMAD R17, R20, 0x2, R17 ;  /* 0x0000000214117824 */ /* 0x000fe200078e0211 */
[----:B------:R0:W2:Y:S01]  /*4100*/  @P5 LDG.E.U16 R185, desc[UR20][R10.64] ;  /* 0x000000140ab95981 */ /* 0x0000a2000c1e1500 */
[----:B------:R-:W-:Y:S01]  /*4110*/  @!P4 IMAD.MOV R66, RZ, RZ, -R66 ;  /* 0x000000ffff42c224 */ /* 0x000fe200078e0a42 */
[----:B------:R-:W-:Y:S01]  /*4120*/  ISETP.LT.AND P3, PT, R9, R22, P0 ;  /* 0x000000160900720c */ /* 0x000fe20000761270 */
[----:B------:R-:W-:Y:S01]  /*4130*/  @!P2 IMAD.MOV R68, RZ, RZ, -R68 ;  /* 0x000000ffff44a224 */ /* 0x000fe200078e0a44 */
[----:B------:R-:W-:-:S02]  /*4140*/  ISETP.GE.AND P5, PT, R61, RZ, PT ;  /* 0x000000ff3d00720c */ /* 0x000fc40003fa6270 */
[----:B------:R-:W-:Y:S01]  /*4150*/  ISETP.GE.AND P4, PT, R59, RZ, PT ;  /* 0x000000ff3b00720c */ /* 0x000fe20003f86270 */
[----:B------:R-:W-:Y:S01]  /*4160*/  @!P6 IMAD.MOV R70, RZ, RZ, -R70 ;  /* 0x000000ffff46e224 */ /* 0x000fe200078e0a46 */
[----:B------:R-:W-:Y:S02]  /*4170*/  ISETP.GE.AND P2, PT, R63, RZ, PT ;  /* 0x000000ff3f00720c */ /* 0x000fe40003f46270 */
[C---:B0-----:R-:W-:Y:S02]  /*4180*/  LEA R10, P6, R17.reuse, R86, 0x1 ;  /* 0x00000056110a7211 */ /* 0x041fe400078c08ff */
[----:B------:R-:W-:Y:S02]  /*4190*/  PRMT R183, RZ, 0x7610, R183 ;  /* 0x00007610ffb77816 */ /* 0x000fe400000000b7 */
[----:B------:R-:W-:-:S03]  /*41a0*/  LEA.HI.X.SX32 R11, R17, R87, 0x1, P6 ;  /* 0x00000057110b7211 */ /* 0x000fc600030f0eff */
[----:B------:R-:W-:Y:S01]  /*41b0*/  @!P5 IMAD.MOV R58, RZ, RZ, -R58 ;  /* 0x000000ffff3ad224 */ /* 0x000fe200078e0a3a */
[----:B------:R-:W-:Y:S01]  /*41c0*/  ISETP.GE.AND P5, PT, R35, RZ, PT ;  /* 0x000000ff2300720c */ /* 0x000fe20003fa6270 */
[----:B------:R0:W2:Y:S01]  /*41d0*/  @P3 LDG.E.U16 R183, desc[UR20][R10.64] ;  /* 0x000000140ab73981 */ /* 0x0000a2000c1e1500 */
[----:B------:R-:W-:Y:S01]  /*41e0*/  @!P4 IMAD.MOV R64, RZ, RZ, -R64 ;  /* 0x000000ffff40c224 */ /* 0x000fe200078e0a40 */
[----:B------:R-:W-:Y:S01]  /*41f0*/  ISETP.GE.AND P3, PT, R53, RZ, PT ;  /* 0x000000ff3500720c */ /* 0x000fe20003f66270 */
[----:B------:R-:W-:Y:S01]  /*4200*/  @!P2 IMAD.MOV R62, RZ, RZ, -R62 ;  /* 0x000000ffff3ea224 */ /* 0x000fe200078e0a3e */
[----:B------:R-:W-:Y:S02]  /*4210*/  ISETP.GE.AND P4, PT, R51, RZ, PT ;  /* 0x000000ff3300720c */ /* 0x000fe40003f86270 */
[----:B------:R-:W-:-:S06]  /*4220*/  ISETP.GE.AND P2, PT, R57, RZ, PT ;  /* 0x000000ff3900720c */ /* 0x000fcc0003f46270 */
[----:B------:R-:W-:Y:S01]  /*4230*/  @!P5 IMAD.MOV R50, RZ, RZ, -R50 ;  /* 0x000000ffff32d224 */ /* 0x000fe200078e0a32 */
[----:B------:R-:W-:Y:S02]  /*4240*/  ISETP.GE.AND P5, PT, R41, RZ, PT ;  /* 0x000000ff2900720c */ /* 0x000fe40003fa6270 */
[----:B------:R-:W-:Y:S01]  /*4250*/  @!P3 IMAD.MOV R74, RZ, RZ, -R74 ;  /* 0x000000ffff4ab224 */ /* 0x000fe200078e0a4a */
[----:B------:R-:W-:Y:S01]  /*4260*/  ISETP.GE.AND P3, PT, R47, RZ, PT ;  /* 0x000000ff2f00720c */ /* 0x000fe20003f66270 */
[----:B------:R-:W-:Y:S01]  /*4270*/  @!P4 IMAD.MOV R54, RZ, RZ, -R54 ;  /* 0x000000ffff36c224 */ /* 0x000fe200078e0a36 */
[----:B------:R-:W-:Y:S01]  /*4280*/  ISETP.GE.AND P4, PT, R45, RZ, PT ;  /* 0x000000ff2d00720c */ /* 0x000fe20003f86270 */
[----:B------:R-:W-:Y:S01]  /*4290*/  @!P2 IMAD.MOV R60, RZ, RZ, -R60 ;  /* 0x000000ffff3ca224 */ /* 0x000fe200078e0a3c */
[----:B------:R-:W-:Y:S01]  /*42a0*/  ISETP.GE.AND P2, PT, R49, RZ, PT ;  /* 0x000000ff3100720c */ /* 0x000fe20003f46270 */
[----:B------:R-:W-:Y:S01]  /*42b0*/  IMAD R168, R20, 0x2, R17 ;  /* 0x0000000214a87824 */ /* 0x000fe200078e0211 */
[----:B------:R-:W-:-:S04]  /*42c0*/  ISETP.GE.AND P6, PT, R55, RZ, PT ;  /* 0x000000ff3700720c */ /* 0x000fc80003fc6270 */
        /* <DEDUP_REMOVED lines=8> */
[----:B------:R-:W-:-:S04]  /*4350*/  IMAD R170, R20, 0x2, R168 ;  /* 0x0000000214aa7824 */ /* 0x000fc800078e02a8 */
[----:B------:R-:W-:Y:S01]  /*4360*/  IMAD R17, R20, 0x2, R170 ;  /* 0x0000000214117824 */ /* 0x000fe200078e02aa */
[----:B0-----:R-:W-:-:S03]  /*4370*/  LOP3.LUT R11, R85, 0x3a, RZ, 0xfc, !PT ;  /* 0x0000003a550b7812 */ /* 0x001fc600078efcff */
[----:B------:R-:W-:Y:S01]  /*4380*/  IMAD R172, R20, 0x2, R17 ;  /* 0x0000000214ac7824 */ /* 0x000fe200078e0211 */
[----:B------:R-:W-:Y:S01]  /*4390*/  LOP3.LUT R10, R85, 0x38, RZ, 0xfc, !PT ;  /* 0x00000038550a7812 */ /* 0x000fe200078efcff */
[----:B------:R-:W-:Y:S01]  /*43a0*/  @!P3 IMAD.MOV R78, RZ, RZ, -R78 ;  /* 0x000000ffff4eb224 */ /* 0x000fe200078e0a4e */
[----:B------:R-:W-:Y:S01]  /*43b0*/  ISETP.LT.AND P3, PT, R11, R22, P0 ;  /* 0x000000160b00720c */ /* 0x000fe20000761270 */
[----:B------:R-:W-:Y:S01]  /*43c0*/  @!P4 IMAD.MOV R79, RZ, RZ, -R79 ;  /* 0x000000ffff4fc224 */ /* 0x000fe200078e0a4f */
[-C--:B------:R-:W-:Y:S01]  /*43d0*/  LEA R24, P4, R17, R86.reuse, 0x1 ;  /* 0x0000005611187211 */ /* 0x080fe200078808ff */
[----:B------:R-:W-:Y:S01]  /*43e0*/  @!P5 IMAD.MOV R14, RZ, RZ, -R14 ;  /* 0x000000ffff0ed224 */ /* 0x000fe200078e0a0e */
[----:B------:R-:W-:Y:S01]  /*43f0*/  ISETP.GE.AND P5, PT, R16, RZ, PT ;  /* 0x000000ff1000720c */ /* 0x000fe20003fa6270 */
[----:B------:R-:W-:Y:S01]  /*4400*/  @!P6 IMAD.MOV R56, RZ, RZ, -R56 ;  /* 0x000000ffff38e224 */ /* 0x000fe200078e0a38 */
[----:B------:R-:W-:Y:S01]  /*4410*/  LEA R16, P6, R172, R86, 0x1 ;  /* 0x00000056ac107211 */ /* 0x000fe200078c08ff */
[----:B------:R-:W-:Y:S01]  /*4420*/  @!P2 IMAD.MOV R46, RZ, RZ, -R46 ;  /* 0x000000ffff2ea224 */ /* 0x000fe200078e0a2e */
[----:B------:R-:W-:-:S02]  /*4430*/  ISETP.LT.AND P2, PT, R10, R22, P0 ;  /* 0x000000160a00720c */ /* 0x000fc40000741270 */
[-C--:B------:R-:W-:Y:S02]  /*4440*/  LEA.HI.X.SX32 R25, R17, R87.reuse, 0x1, P4 ;  /* 0x0000005711197211 */ /* 0x080fe400020f0eff */
[----:B------:R-:W-:Y:S02]  /*4450*/  LEA.HI.X.SX32 R17, R172, R87, 0x1, P6 ;  /* 0x00000057ac117211 */ /* 0x000fe400030f0eff */
[----:B------:R-:W-:Y:S02]  /*4460*/  ISETP.GE.AND P6, PT, R36, RZ, PT ;  /* 0x000000ff2400720c */ /* 0x000fe40003fc6270 */
[----:B------:R-:W-:Y:S02]  /*4470*/  PRMT R182, RZ, 0x7610, R182 ;  /* 0x00007610ffb67816 */ /* 0x000fe400000000b6 */
[----:B------:R-:W-:Y:S02]  /*4480*/  SHF.R.U32.HI R35, RZ, 0x6, R173 ;  /* 0x00000006ff237819 */ /* 0x000fe400000116ad */
[----:B------:R-:W-:-:S02]  /*4490*/  PRMT R184, RZ, 0x7610, R184 ;  /* 0x00007610ffb87816 */ /* 0x000fc400000000b8 */
[----:B------:R-:W-:Y:S01]  /*44a0*/  SGXT.U32 R35, R35, 0x1 ;  /* 0x000000012323781a */ /* 0x000fe20000000000 */
[----:B------:R0:W2:Y:S01]  /*44b0*/  @P3 LDG.E.U16 R182, desc[UR20][R16.64] ;  /* 0x0000001410b63981 */ /* 0x0000a2000c1e1500 */
[----:B------:R-:W-:Y:S01]  /*44c0*/  ISETP.NE.AND P3, PT, R19, RZ, PT ;  /* 0x000000ff1300720c */ /* 0x000fe20003f65270 */
[----:B------:R-:W-:Y:S01]  /*44d0*/  @!P5 IMAD.MOV R34, RZ, RZ, -R34 ;  /* 0x000000ffff22d224 */ /* 0x000fe200078e0a22 */
[----:B------:R-:W-:Y:S01]  /*44e0*/  LOP3.LUT R19, RZ, R19, RZ, 0x33, !PT ;  /* 0x00000013ff137212 */ /* 0x000fe200078e33ff */
[----:B------:R1:W2:Y:S01]  /*44f0*/  @P2 LDG.E.U16 R184, desc[UR20][R24.64] ;  /* 0x0000001418b82981 */ /* 0x0002a2000c1e1500 */
[----:B------:R-:W-:Y:S02]  /*4500*/  ISETP.LT.AND P2, PT, R35, R22, P0 ;  /* 0x000000162300720c */ /* 0x000fe40000741270 */
[----:B------:R-:W-:Y:S01]  /*4510*/  ISETP.GE.AND P5, PT, R12, RZ, PT ;  /* 0x000000ff0c00720c */ /* 0x000fe20003fa6270 */
[----:B------:R-:W-:Y:S01]  /*4520*/  @!P6 IMAD.MOV R40, RZ, RZ, -R40 ;  /* 0x000000ffff28e224 */ /* 0x000fe200078e0a28 */
[----:B------:R-:W-:-:S02]  /*4530*/  SEL R137, R19, R88, !P3 ;  /* 0x0000005813897207 */ /* 0x000fc40005800000 */
[C---:B------:R-:W-:Y:S02]  /*4540*/  LEA R88, P6, R33.reuse, R86, 0x1 ;  /* 0x0000005621587211 */ /* 0x040fe400078c08ff */
[----:B------:R-:W-:Y:S02]  /*4550*/  PRMT R187, RZ, 0x7610, R187 ;  /* 0x00007610ffbb7816 */ /* 0x000fe400000000bb */
[----:B------:R-:W-:Y:S02]  /*4560*/  LEA.HI.X.SX32 R89, R33, R87, 0x1, P6 ;  /* 0x0000005721597211 */ /* 0x000fe400030f0eff */
[----:B0-----:R-:W-:-:S03]  /*4570*/  LOP3.LUT R16, R85, 0x2, RZ, 0xfc, !PT ;  /* 0x0000000255107812 */ /* 0x001fc600078efcff */
[----:B------:R-:W2:Y:S01]  /*4580*/  @P2 LDG.E.U16 R187, desc[UR20][R88.64] ;  /* 0x0000001458bb2981 */ /* 0x000ea2000c1e1500 */
[----:B------:R-:W-:Y:S01]  /*4590*/  @!P5 IMAD.MOV R42, RZ, RZ, -R42 ;  /* 0x000000ffff2ad224 */ /* 0x000fe200078e0a2a */
[----:B------:R-:W-:Y:S02]  /*45a0*/  ISETP.LT.AND P5, PT, R16, R22, P0 ;  /* 0x000000161000720c */ /* 0x000fe400007a1270 */
[----:B------:R-:W-:Y:S02]  /*45b0*/  SEL R133, R19, R90, !P3 ;  /* 0x0000005a13857207 */ /* 0x000fe40005800000 */
[C---:B------:R-:W-:Y:S02]  /*45c0*/  LEA R90, P6, R31.reuse, R86, 0x1 ;  /* 0x000000561f5a7211 */ /* 0x040fe400078c08ff */
[----:B------:R-:W-:Y:S02]  /*45d0*/  PRMT R181, RZ, 0x7610, R181 ;  /* 0x00007610ffb57816 */ /* 0x000fe400000000b5 */
[----:B------:R-:W-:-:S05]  /*45e0*/  LEA.HI.X.SX32 R91, R31, R87, 0x1, P6 ;  /* 0x000000571f5b7211 */ /* 0x000fca00030f0eff */
[----:B------:R-:W2:Y:S01]  /*45f0*/  @P5 LDG.E.U16 R181, desc[UR20][R90.64] ;  /* 0x000000145ab55981 */ /* 0x000ea2000c1e1500 */
[----:B------:R-:W-:Y:S01]  /*4600*/  ISETP.GE.AND P4, PT, R37, RZ, PT ;  /* 0x000000ff2500720c */ /* 0x000fe20003f86270 */
[----:B------:R-:W-:Y:S01]  /*4610*/  IMAD R36, R215, R21, RZ ;  /* 0x00000015d7247224 */ /* 0x000fe200078e02ff */
[C---:B------:R-:W-:Y:S02]  /*4620*/  SEL R35, R19.reuse, R162, !P3 ;  /* 0x000000a213237207 */ /* 0x040fe40005800000 */
[C---:B------:R-:W-:Y:S02]  /*4630*/  SEL R32, R19.reuse, R32, !P3 ;  /* 0x0000002013207207 */ /* 0x040fe40005800000 */
[----:B------:R-:W-:Y:S01]  /*4640*/  SEL R95, R19, R164, !P3 ;  /* 0x000000a4135f7207 */ /* 0x000fe20005800000 */
[----:B------:R-:W-:Y:S01]  /*4650*/  IMAD R35, R35, UR4, RZ ;  /* 0x0000000423237c24 */ /* 0x000fe2000f8e02ff */
[C---:B------:R-:W-:Y:S01]  /*4660*/  SEL R97, R19.reuse, R160, !P3 ;  /* 0x000000a013617207 */ /* 0x040fe20005800000 */
[----:B------:R-:W-:Y:S01]  /*4670*/  IMAD R31, R32, UR4, RZ ;  /* 0x00000004201f7c24 */ /* 0x000fe2000f8e02ff */
[----:B------:R-:W-:-:S03]  /*4680*/  SEL R30, R19, R30, !P3 ;  /* 0x0000001e131e7207 */ /* 0x000fc60005800000 */
[----:B------:R-:W-:Y:S01]  /*4690*/  @!P4 IMAD.MOV R38, RZ, RZ, -R38 ;  /* 0x000000ffff26c224 */ /* 0x000fe200078e0a26 */
[C---:B------:R-:W-:Y:S02]  /*46a0*/  LEA R92, P4, R36.reuse, UR18, 0x1 ;  /* 0x00000012245c7c11 */ /* 0x040fe4000f8808ff */
[----:B-1----:R-:W-:Y:S01]  /*46b0*/  SEL R25, R19, R14, !P3 ;  /* 0x0000000e13197207 */ /* 0x002fe20005800000 */
[----:B------:R-:W-:Y:S01]  /*46c0*/  IMAD R95, R95, UR4, RZ ;  /* 0x000000045f5f7c24 */ /* 0x000fe2000f8e02ff */
[----:B------:R-:W-:Y:S02]  /*46d0*/  SEL R16, R19, R34, !P3 ;  /* 0x0000002213107207 */ /* 0x000fe40005800000 */
[----:B------:R-:W-:Y:S01]  /*46e0*/  LEA.HI.X.SX32 R14, R36, UR19, 0x1, P4 ;  /* 0x00000013240e7c11 */ /* 0x000fe2000a0f0eff */
[----:B------:R-:W-:Y:S01]  /*46f0*/  IMAD R97, R97, UR4, RZ ;  /* 0x0000000461617c24 */ /* 0x000fe2000f8e02ff */
[----:B------:R-:W-:Y:S02]  /*4700*/  SEL R37, R19, R158, !P3 ;  /* 0x0000009e13257207 */ /* 0x000fe40005800000 */
[----:B------:R-:W-:Y:S01]  /*4710*/  LEA R34, P4, R35, R92, 0x1 ;  /* 0x0000005c23227211 */ /* 0x000fe200078808ff */
[----:B------:R-:W-:Y:S01]  /*4720*/  IMAD R33, R30, UR4, RZ ;  /* 0x000000041e217c24 */ /* 0x000fe2000f8e02ff */
[----:B------:R-:W-:-:S02]  /*4730*/  SEL R99, R19, R154, !P3 ;  /* 0x0000009a13637207 */ /* 0x000fc40005800000 */
[----:B------:R-:W-:Y:S02]  /*4740*/  SEL R101, R19, R150, !P3 ;  /* 0x0000009613657207 */ /* 0x000fe40005800000 */
[----:B------:R-:W-:Y:S01]  /*4750*/  LEA R30, P6, R31, R92, 0x1 ;  /* 0x0000005c1f1e7211 */ /* 0x000fe200078c08ff */
[----:B------:R-:W-:Y:S01]  /*4760*/  IMAD R37, R37, UR4, RZ ;  /* 0x0000000425257c24 */ /* 0x000fe2000f8e02ff */
[----:B------:R-:W-:Y:S02]  /*4770*/  SEL R131, R19, R94, !P3 ;  /* 0x0000005e13837207 */ /* 0x000fe40005800000 */
[----:B------:R-:W-:Y:S01]  /*4780*/  LEA.HI.X.SX32 R35, R35, R14, 0x1, P4 ;  /* 0x0000000e23237211 */ /* 0x000fe200020f0eff */
[----:B------:R-:W-:Y:S01]  /*4790*/  IMAD R99, R99, UR4, RZ ;  /* 0x0000000463637c24 */ /* 0x000fe2000f8e02ff */
[C---:B------:R-:W-:Y:S02]  /*47a0*/  SEL R39, R19.reuse, R156, !P3 ;  /* 0x0000009c13277207 */ /* 0x040fe40005800000 */
[----:B------:R-:W-:-:S02]  /*47b0*/  SEL R63, R19, R96, !P3 ;  /* 0x00000060133f7207 */ /* 0x000fc40005800000 */
[----:B------:R-:W-:Y:S02]  /*47c0*/  LEA R94, P4, R95, R92, 0x1 ;  /* 0x0000005c5f5e7211 */ /* 0x000fe400078808ff */
[----:B------:R-:W-:Y:S02]  /*47d0*/  SEL R41, R19, R152, !P3 ;  /* 0x0000009813297207 */ /* 0x000fe40005800000 */
[----:B------:R-:W-:Y:S01]  /*47e0*/  LEA R96, P5, R97, R92, 0x1 ;  /* 0x0000005c61607211 */ /* 0x000fe200078a08ff */
[----:B------:R-:W-:Y:S01]  /*47f0*/  IMAD R101, R101, UR4, RZ ;  /* 0x0000000465657c24 */ /* 0x000fe2000f8e02ff */
[----:B------:R-:W-:Y:S02]  /*4800*/  LEA.HI.X.SX32 R31, R31, R14, 0x1, P6 ;  /* 0x0000000e1f1f7211 */ /* 0x000fe400030f0eff */
[----:B------:R-:W-:Y:S02]  /*4810*/  SEL R103, R19, R148, !P3 ;  /* 0x0000009413677207 */ /* 0x000fe40005800000 */
[----:B------:R-:W-:Y:S01]  /*4820*/  LEA R32, P6, R33, R92, 0x1 ;  /* 0x0000005c21207211 */ /* 0x000fe200078c08ff */
[----:B------:R-:W-:Y:S01]  /*4830*/  IMAD R39, R39, UR4, RZ ;  /* 0x0000000427277c24 */ /* 0x000fe2000f8e02ff */
[----:B------:R-:W-:Y:S01]  /*4840*/  LEA.HI.X.SX32 R95, R95, R14, 0x1, P4 ;  /* 0x0000000e5f5f7211 */ /* 0x000fe200020f0eff */
[----:B------:R-:W-:Y:S01]  /*4850*/  IMAD R41, R41, UR4, RZ ;  /* 0x0000000429297c24 */ /* 0x000fe2000f8e02ff */
[----:B------:R-:W-:-:S02]  /*4860*/  SEL R105, R19, R144, !P3 ;  /* 0x0000009013697207 */ /* 0x000fc40005800000 */
[----:B------:R-:W-:Y:S02]  /*4870*/  SEL R127, R19, R98, !P3 ;  /* 0x00000062137f7207 */ /* 0x000fe40005800000 */
[----:B------:R-:W-:Y:S02]  /*4880*/  LEA R36, P4, R37, R92, 0x1 ;  /* 0x0000005c25247211 */ /* 0x000fe400078808ff */
[----:B------:R-:W-:Y:S02]  /*4890*/  LEA.HI.X.SX32 R97, R97, R14, 0x1, P5 ;  /* 0x0000000e61617211 */ /* 0x000fe400028f0eff */
[----:B------:R-:W-:Y:S02]  /*48a0*/  SEL R43, R19, R140, !P3 ;  /* 0x0000008c132b7207 */ /* 0x000fe40005800000 */
[----:B------:R-:W-:Y:S01]  /*48b0*/  LEA R98, P5, R99, R92, 0x1 ;  /* 0x0000005c63627211 */ /* 0x000fe200078a08ff */
[----:B------:R-:W-:Y:S01]  /*48c0*/  IMAD R103, R103, UR4, RZ ;  /* 0x0000000467677c24 */ /* 0x000fe2000f8e02ff */
[----:B------:R-:W-:-:S02]  /*48d0*/  SEL R67, R19, R100, !P3 ;  /* 0x0000006413437207 */ /* 0x000fc40005800000 */
[----:B------:R-:W-:Y:S02]  /*48e0*/  LEA.HI.X.SX32 R33, R33, R14, 0x1, P6 ;  /* 0x0000000e21217211 */ /* 0x000fe400030f0eff */
[----:B------:R-:W-:Y:S02]  /*48f0*/  SEL R45, R19, R146, !P3 ;  /* 0x00000092132d7207 */ /* 0x000fe40005800000 */
[----:B------:R-:W-:Y:S01]  /*4900*/  LEA R100, P6, R101, R92, 0x1 ;  /* 0x0000005c65647211 */ /* 0x000fe200078c08ff */
[----:B------:R-:W-:Y:S01]  /*4910*/  IMAD R105, R105, UR4, RZ ;  /* 0x0000000469697c24 */ /* 0x000fe2000f8e02ff */
[C---:B------:R-:W-:Y:S02]  /*4920*/  SEL R107, R19.reuse, R142, !P3 ;  /* 0x0000008e136b7207 */ /* 0x040fe40005800000 */
[C---:B------:R-:W-:Y:S02]  /*4930*/  SEL R109, R19.reuse, R138, !P3 ;  /* 0x0000008a136d7207 */ /* 0x040fe40005800000 */
[----:B------:R-:W-:-:S02]  /*4940*/  SEL R47, R19, R134, !P3 ;  /* 0x00000086132f7207 */ /* 0x000fc40005800000 */
[C---:B------:R-:W-:Y:S02]  /*4950*/  SEL R49, R19.reuse, R130, !P3 ;  /* 0x0000008213317207 */ /* 0x040fe40005800000 */
[C---:B------:R-:W-:Y:S02]  /*4960*/  SEL R111, R19.reuse, R136, !P3 ;  /* 0x00000088136f7207 */ /* 0x040fe40005800000 */
[C---:B------:R-:W-:Y:S02]  /*4970*/  SEL R113, R19.reuse, R132, !P3 ;  /* 0x0000008413717207 */ /* 0x040fe40005800000 */
        /* <DEDUP_REMOVED lines=34> */
[----:B------:R-:W-:Y:S02]  /*4ba0*/  SEL R17, R19, R42, !P3 ;  /* 0x0000002a13117207 */ /* 0x000fe40005800000 */
[----:B------:R-:W-:Y:S01]  /*4bb0*/  LEA.HI.X.SX32 R37, R37, R14, 0x1, P4 ;  /* 0x0000000e25257211 */ /* 0x000fe200020f0eff */
[----:B------:R-:W-:Y:S01]  /*4bc0*/  IMAD R43, R43, UR4, RZ ;  /* 0x000000042b2b7c24 */ /* 0x000fe2000f8e02ff */
[----:B------:R-:W-:Y:S02]  /*4bd0*/  SEL R19, R19, R40, !P3 ;  /* 0x0000002813137207 */ /* 0x000fe40005800000 */
[----:B------:R-:W-:Y:S02]  /*4be0*/  LEA R38, P4, R39, R92, 0x1 ;  /* 0x0000005c27267211 */ /* 0x000fe400078808ff */
[----:B------:R-:W-:-:S02]  /*4bf0*/  LEA.HI.X.SX32 R99, R99, R14, 0x1, P5 ;  /* 0x0000000e63637211 */ /* 0x000fc400028f0eff */
[----:B------:R-:W-:Y:S01]  /*4c00*/  LEA R40, P5, R41, R92, 0x1 ;  /* 0x0000005c29287211 */ /* 0x000fe200078a08ff */
[----:B------:R-:W-:Y:S01]  /*4c10*/  IMAD R45, R45, UR4, RZ ;  /* 0x000000042d2d7c24 */ /* 0x000fe2000f8e02ff */
[----:B------:R-:W-:Y:S02]  /*4c20*/  LEA.HI.X.SX32 R101, R101, R14, 0x1, P6 ;  /* 0x0000000e65657211 */ /* 0x000fe400030f0eff */
[----:B------:R-:W-:Y:S01]  /*4c30*/  LEA R102, P6, R103, R92, 0x1 ;  /* 0x0000005c67667211 */ /* 0x000fe200078c08ff */
[----:B------:R-:W-:Y:S01]  /*4c40*/  IMAD R107, R107, UR4, RZ ;  /* 0x000000046b6b7c24 */ /* 0x000fe2000f8e02ff */
[----:B------:R-:W-:Y:S01]  /*4c50*/  LEA.HI.X.SX32 R39, R39, R14, 0x1, P4 ;  /* 0x0000000e27277211 */ /* 0x000fe200020f0eff */
[----:B------:R-:W-:Y:S01]  /*4c60*/  IMAD R109, R109, UR4, RZ ;  /* 0x000000046d6d7c24 */ /* 0x000fe2000f8e02ff */
        /* <DEDUP_REMOVED lines=144> */
[----:B------:R-:W-:Y:S02]  /*5570*/  LOP3.LUT R214, R85, 0x16, RZ, 0xfc, !PT ;  /* 0x0000001655d67812 */ /* 0x000fe400078efcff */
[----:B------:R-:W-:-:S02]  /*5580*/  LEA R164, P4, R25, R92, 0x1 ;  /* 0x0000005c19a47211 */ /* 0x000fc400078808ff */
[----:B------:R-:W-:Y:S02]  /*5590*/  LEA.HI.X.SX32 R161, R78, R14, 0x1, P5 ;  /* 0x0000000e4ea17211 */ /* 0x000fe400028f0eff */
[----:B------:R-:W-:Y:S02]  /*55a0*/  LEA R78, P5, R24, R92, 0x1 ;  /* 0x0000005c184e7211 */ /* 0x000fe400078a08ff */
[----:B------:R-:W-:Y:S02]  /*55b0*/  LEA.HI.X.SX32 R163, R79, R14, 0x1, P6 ;  /* 0x0000000e4fa37211 */ /* 0x000fe400030f0eff */
[----:B------:R-:W-:Y:S02]  /*55c0*/  LEA R166, P6, R16, R92, 0x1 ;  /* 0x0000005c10a67211 */ /* 0x000fe400078c08ff */
[----:B------:R-:W-:Y:S02]  /*55d0*/  LOP3.LUT R12, R85, 0x1c, RZ, 0xfc, !PT ;  /* 0x0000001c550c7812 */ /* 0x000fe400078efcff */
[----:B------:R-:W-:-:S02]  /*55e0*/  ISETP.LT.AND P3, PT, R214, R22, P0 ;  /* 0x00000016d600720c */ /* 0x000fc40000761270 */
[----:B------:R-:W-:Y:S02]  /*55f0*/  LEA.HI.X.SX32 R165, R25, R14, 0x1, P4 ;  /* 0x0000000e19a57211 */ /* 0x000fe400020f0eff */
[----:B------:R-:W-:Y:S02]  /*5600*/  LEA R220, P4, R17, R92, 0x1 ;  /* 0x0000005c11dc7211 */ /* 0x000fe400078808ff */
[----:B------:R-:W-:Y:S02]  /*5610*/  LEA.HI.X.SX32 R79, R24, R14, 0x1, P5 ;  /* 0x0000000e184f7211 */ /* 0x000fe400028f0eff */
[----:B------:R-:W-:Y:S02]  /*5620*/  LEA R92, P5, R19, R92, 0x1 ;  /* 0x0000005c135c7211 */ /* 0x000fe400078a08ff */
[----:B------:R-:W-:Y:S02]  /*5630*/  LEA.HI.X.SX32 R167, R16, R14, 0x1, P6 ;  /* 0x0000000e10a77211 */ /* 0x000fe400030f0eff */
[----:B------:R-:W-:-:S02]  /*5640*/  ISETP.LT.AND P2, PT, R12, R22, P0 ;  /* 0x000000160c00720c */ /* 0x000fc40000741270 */
[----:B------:R-:W-:Y:S02]  /*5650*/  LEA R16, P6, R15, R86, 0x1 ;  /* 0x000000560f107211 */ /* 0x000fe400078c08ff */
[-C--:B------:R-:W-:Y:S02]  /*5660*/  LEA.HI.X.SX32 R93, R19, R14.reuse, 0x1, P5 ;  /* 0x0000000e135d7211 */ /* 0x080fe400028f0eff */
[----:B------:R-:W-:Y:S02]  /*5670*/  LEA.HI.X.SX32 R221, R17, R14, 0x1, P4 ;  /* 0x0000000e11dd7211 */ /* 0x000fe400020f0eff */
[----:B------:R-:W-:Y:S02]  /*5680*/  PRMT R19, RZ, 0x7610, R19 ;  /* 0x00007610ff137816 */ /* 0x000fe40000000013 */
[----:B------:R-:W-:Y:S02]  /*5690*/  LEA R14, P4, R13, R86, 0x1 ;  /* 0x000000560d0e7211 */ /* 0x000fe400078808ff */
[----:B------:R-:W-:-:S02]  /*56a0*/  LEA.HI.X.SX32 R17, R15, R87, 0x1, P6 ;  /* 0x000000570f117211 */ /* 0x000fc400030f0eff */
[----:B------:R-:W-:Y:S02]  /*56b0*/  LOP3.LUT R174, R85, 0x14, RZ, 0xfc, !PT ;  /* 0x0000001455ae7812 */ /* 0x000fe400078efcff */
[----:B------:R-:W-:Y:S01]  /*56c0*/  PRMT R178, RZ, 0x7610, R178 ;  /* 0x00007610ffb27816 */ /* 0x000fe200000000b2 */
[----:B------:R0:W4:Y:S01]  /*56d0*/  @P3 LDG.E.U16 R19, desc[UR20][R16.64] ;  /* 0x0000001410133981 */ /* 0x000122000c1e1500 */
[----:B------:R-:W-:Y:S02]  /*56e0*/  LEA.HI.X.SX32 R15, R13, R87, 0x1, P4 ;  /* 0x000000570d0f7211 */ /* 0x000fe400020f0eff */
[----:B------:R-:W-:Y:S02]  /*56f0*/  LOP3.LUT R13, R85, 0x24, RZ, 0xfc, !PT ;  /* 0x00000024550d7812 */ /* 0x000fe400078efcff */
[-C--:B------:R-:W-:Y:S01]  /*5700*/  ISETP.LT.AND P3, PT, R174, R22.reuse, P0 ;  /* 0x00000016ae00720c */ /* 0x080fe20000761270 */
[----:B------:R1:W4:Y:S01]  /*5710*/  @P2 LDG.E.U16 R178, desc[UR20][R14.64] ;  /* 0x000000140eb22981 */ /* 0x000322000c1e1500 */
[----:B------:R-:W-:-:S02]  /*5720*/  ISETP.LT.AND P2, PT, R13, R22, P0 ;  /* 0x000000160d00720c */ /* 0x000fc40000741270 */
[-C--:B------:R-:W-:Y:S02]  /*5730*/  LEA R24, P4, R80, R86.reuse, 0x1 ;  /* 0x0000005650187211 */ /* 0x080fe400078808ff */
[----:B------:R-:W-:Y:S02]  /*5740*/  PRMT R196, RZ, 0x7610, R196 ;  /* 0x00007610ffc47816 */ /* 0x000fe400000000c4 */
[----:B0-----:R-:W-:Y:S02]  /*5750*/  LEA R16, P5, R26, R86, 0x1 ;  /* 0x000000561a107211 */ /* 0x001fe400078a08ff */
[----:B------:R-:W-:Y:S02]  /*5760*/  LEA.HI.X.SX32 R25, R80, R87, 0x1, P4 ;  /* 0x0000005750197211 */ /* 0x000fe400020f0eff */
[C---:B-1----:R-:W-:Y:S02]  /*5770*/  LOP3.LUT R15, R85.reuse, 0x2c, RZ, 0xfc, !PT ;  /* 0x0000002c550f7812 */ /* 0x042fe400078efcff */
[----:B------:R-:W-:Y:S01]  /*5780*/  LOP3.LUT R14, R85, 0x26, RZ, 0xfc, !PT ;  /* 0x00000026550e7812 */ /* 0x000fe200078efcff */
[----:B------:R0:W4:Y:S01]  /*5790*/  @P3 LDG.E.U16 R196, desc[UR20][R24.64] ;  /* 0x0000001418c43981 */ /* 0x000122000c1e1500 */
[----:B------:R-:W-:-:S02]  /*57a0*/  PRMT R197, RZ, 0x7610, R197 ;  /* 0x00007610ffc57816 */ /* 0x000fc400000000c5 */
[----:B------:R-:W-:Y:S02]  /*57b0*/  LEA.HI.X.SX32 R17, R26, R87, 0x1, P5 ;  /* 0x000000571a117211 */ /* 0x000fe400028f0eff */
[-C--:B------:R-:W-:Y:S02]  /*57c0*/  ISETP.LT.AND P3, PT, R15, R22.reuse, P0 ;  /* 0x000000160f00720c */ /* 0x080fe40000761270 */
[----:B------:R-:W-:Y:S01]  /*57d0*/  ISETP.LT.AND P4, PT, R14, R22, P0 ;  /* 0x000000160e00720c */ /* 0x000fe20000781270 */
[----:B------:R1:W4:Y:S01]  /*57e0*/  @P2 LDG.E.U16 R197, desc[UR20][R16.64] ;  /* 0x0000001410c52981 */ /* 0x000322000c1e1500 */
[-C--:B------:R-:W-:Y:S02]  /*57f0*/  LEA R26, P5, R27, R86.reuse, 0x1 ;  /* 0x000000561b1a7211 */ /* 0x080fe400078a08ff */
[----:B0-----:R-:W-:Y:S02]  /*5800*/  LEA R24, P2, R18, R86, 0x1 ;  /* 0x0000005612187211 */ /* 0x001fe400078408ff */
[----:B------:R-:W-:-:S02]  /*5810*/  PRMT R199, RZ, 0x7610, R199 ;  /* 0x00007610ffc77816 */ /* 0x000fc400000000c7 */
[----:B------:R-:W-:Y:S02]  /*5820*/  PRMT R198, RZ, 0x7610, R198 ;  /* 0x00007610ffc67816 */ /* 0x000fe400000000c6 */
[-C--:B------:R-:W-:Y:S02]  /*5830*/  LEA.HI.X.SX32 R25, R18, R87.reuse, 0x1, P2 ;  /* 0x0000005712197211 */ /* 0x080fe400010f0eff */
[----:B-1----:R-:W-:Y:S02]  /*5840*/  LOP3.LUT R16, R85, 0x34, RZ, 0xfc, !PT ;  /* 0x0000003455107812 */ /* 0x002fe400078efcff */
[----:B------:R-:W-:Y:S01]  /*5850*/  LEA.HI.X.SX32 R27, R27, R87, 0x1, P5 ;  /* 0x000000571b1b7211 */ /* 0x000fe200028f0eff */
[----:B------:R0:W4:Y:S01]  /*5860*/  @P3 LDG.E.U16 R199, desc[UR20][R24.64] ;  /* 0x0000001418c73981 */ /* 0x000122000c1e1500 */
[----:B------:R-:W-:Y:S02]  /*5870*/  LOP3.LUT R17, R85, 0x36, RZ, 0xfc, !PT ;  /* 0x0000003655117812 */ /* 0x000fe400078efcff */
[-C--:B------:R-:W-:Y:S01]  /*5880*/  ISETP.LT.AND P2, PT, R16, R22.reuse, P0 ;  /* 0x000000161000720c */ /* 0x080fe20000741270 */
[----:B------:R1:W4:Y:S01]  /*5890*/  @P4 LDG.E.U16 R198, desc[UR20][R26.64] ;  /* 0x000000141ac64981 */ /* 0x000322000c1e1500 */
[----:B------:R-:W-:-:S02]  /*58a0*/  ISETP.LT.AND P3, PT, R17, R22, P0 ;  /* 0x000000161100720c */ /* 0x000fc40000761270 */
[----:B------:R-:W-:Y:S02]  /*58b0*/  LOP3.LUT R18, R85, 0x3c, RZ, 0xfc, !PT ;  /* 0x0000003c55127812 */ /* 0x000fe400078efcff */
[----:B------:R-:W-:Y:S02]  /*58c0*/  PRMT R201, RZ, 0x7610, R201 ;  /* 0x00007610ffc97816 */ /* 0x000fe400000000c9 */
[-C--:B0-----:R-:W-:Y:S02]  /*58d0*/  LEA R24, P5, R170, R86.reuse, 0x1 ;  /* 0x00000056aa187211 */ /* 0x081fe400078a08ff */
[----:B-1----:R-:W-:Y:S01]  /*58e0*/  LEA R26, P4, R168, R86, 0x1 ;  /* 0x00000056a81a7211 */ /* 0x002fe200078808ff */
[----:B------:R-:W-:Y:S01]  /*58f0*/  IMAD R172, R20, 0x2, R172 ;  /* 0x0000000214ac7824 */ /* 0x000fe200078e02ac */
[----:B------:R-:W-:Y:S02]  /*5900*/  PRMT R200, RZ, 0x7610, R200 ;  /* 0x00007610ffc87816 */ /* 0x000fe400000000c8 */
[----:B------:R-:W-:-:S02]  /*5910*/  LEA.HI.X.SX32 R27, R168, R87, 0x1, P4 ;  /* 0x00000057a81b7211 */ /* 0x000fc400020f0eff */
[----:B------:R-:W-:Y:S02]  /*5920*/  ISETP.LT.AND P4, PT, R18, R22, P0 ;  /* 0x000000161200720c */ /* 0x000fe40000781270 */
[----:B------:R-:W-:Y:S01]  /*5930*/  LEA.HI.X.SX32 R25, R170, R87, 0x1, P5 ;  /* 0x00000057aa197211 */ /* 0x000fe200028f0eff */
[----:B------:R0:W4:Y:S01]  /*5940*/  @P2 LDG.E.U16 R201, desc[UR20][R26.64] ;  /* 0x000000141ac92981 */ /* 0x000122000c1e1500 */
[----:B------:R-:W-:-:S04]  /*5950*/  @!UP1 UIADD3 UR4, UPT, UPT, -UR6, 0x100000, URZ ;  /* 0x0010000006049890 */ /* 0x000fc8000fffe1ff */
[----:B------:R-:W-:Y:S02]  /*5960*/  @!UP1 USHF.L.U32 UR5, UR4, 0xb, URZ ;  /* 0x0000000b04059899 */ /* 0x000fe400080006ff */
[----:B------:R-:W-:Y:S01]  /*5970*/  @!UP1 USHF.L.U32 UR4, UR4, 0x1, URZ ;  /* 0x0000000104049899 */ /* 0x000fe200080006ff */
[----:B------:R1:W4:Y:S01]  /*5980*/  @P3 LDG.E.U16 R200, desc[UR20][R24.64] ;  /* 0x0000001418c83981 */ /* 0x000322000c1e1500 */
[C---:B------:R-:W-:Y:S02]  /*5990*/  LEA.HI R223, R173.reuse, 0xe, RZ, 0x1a ;  /* 0x0000000eaddf7811 */ /* 0x040fe400078fd0ff */
[----:B0-----:R-:W-:Y:S02]  /*59a0*/  LEA R26, P2, R172, R86, 0x1 ;  /* 0x00000056ac1a7211 */ /* 0x001fe400078408ff */
[----:B------:R-:W-:Y:S02]  /*59b0*/  LEA.HI R222, R173, 0x1e, RZ, 0x1a ;  /* 0x0000001eadde7811 */ /* 0x000fe400078fd0ff */
[----:B-1----:R-:W-:-:S02]  /*59c0*/  PRMT R24, RZ, 0x7610, R24 ;  /* 0x00007610ff187816 */ /* 0x002fc40000000018 */
[-C--:B------:R-:W-:Y:S02]  /*59d0*/  LEA.HI.X.SX32 R27, R172, R87.reuse, 0x1, P2 ;  /* 0x00000057ac1b7211 */ /* 0x080fe400010f0eff */
[C---:B------:R-:W-:Y:S02]  /*59e0*/  LEA.HI R219, R173.reuse, 0x2e, RZ, 0x1a ;  /* 0x0000002eaddb7811 */ /* 0x040fe400078fd0ff */
[----:B------:R-:W-:Y:S01]  /*59f0*/  LEA.HI R218, R173, 0x3e, RZ, 0x1a ;  /* 0x0000003eadda7811 */ /* 0x000fe200078fd0ff */
[----:B------:R0:W4:Y:S01]  /*5a00*/  @P4 LDG.E.U16 R24, desc[UR20][R26.64] ;  /* 0x000000141a184981 */ /* 0x000122000c1e1500 */
[----:B------:R-:W-:Y:S02]  /*5a10*/  LEA R170, P2, R171, R86, 0x1 ;  /* 0x00000056abaa7211 */ /* 0x000fe400078408ff */
[----:B------:R-:W-:Y:S01]  /*5a20*/  LOP3.LUT R224, R85, 0x4, RZ, 0xfc, !PT ;  /* 0x0000000455e07812 */ /* 0x000fe200078efcff */
[----:B------:R-:W-:Y:S01]  /*5a30*/  IMAD R173, R223, R20, RZ ;  /* 0x00000014dfad7224 */ /* 0x000fe200078e02ff */
[----:B------:R-:W-:Y:S01]  /*5a40*/  LEA R168, P3, R169, R86, 0x1 ;  /* 0x00000056a9a87211 */ /* 0x000fe200078608ff */
[----:B------:R-:W-:Y:S01]  /*5a50*/  IMAD R25, R218, R20, RZ ;  /* 0x00000014da197224 */ /* 0x000fe200078e02ff */
[----:B------:R-:W-:Y:S01]  /*5a60*/  LEA.HI.X.SX32 R171, R171, R87, 0x1, P2 ;  /* 0x00000057abab7211 */ /* 0x000fe200010f0eff */
[----:B------:R-:W-:Y:S01]  /*5a70*/  VOTEU.ALL UP2, P1 ;  /* 0x0000000000ff7886 */ /* 0x000fe20000840000 */
[----:B------:R-:W-:Y:S01]  /*5a80*/  ISETP.LT.AND P2, PT, R224, R22, P0 ;  /* 0x00000016e000720c */ /* 0x000fe20000741270 */
[----:B0-----:R-:W-:-:S02]  /*5a90*/  IMAD R27, R222, R20, RZ ;  /* 0x00000014de1b7224 */ /* 0x001fc400078e02ff */
[----:B------:R-:W-:Y:S01]  /*5aa0*/  IMAD R26, R219, R20, RZ ;  /* 0x00000014db1a7224 */ /* 0x000fe200078e02ff */
[----:B------:R-:W-:Y:S01]  /*5ab0*/  LEA.HI.X.SX32 R169, R169, R87, 0x1, P3 ;  /* 0x00000057a9a97211 */ /* 0x000fe200018f0eff */
[----:B------:R0:W1:Y:S01]  /*5ac0*/  @!UP2 SYNCS.EXCH.64 URZ, [UR9+0xc008], UR4 ;  /* 0x00c0080409ffa5b2 */ /* 0x0000620008000100 */
[-C--:B------:R-:W-:Y:S02]  /*5ad0*/  LEA R172, P3, R173, R86.reuse, 0x1 ;  /* 0x00000056adac7211 */ /* 0x080fe400078608ff */
[-C--:B------:R-:W-:Y:S02]  /*5ae0*/  LEA R174, P4, R27, R86.reuse, 0x1 ;  /* 0x000000561bae7211 */ /* 0x080fe400078808ff */
[-C--:B------:R-:W-:Y:S01]  /*5af0*/  LEA R176, P5, R26, R86.reuse, 0x1 ;  /* 0x000000561ab07211 */ /* 0x080fe200078a08ff */
[----:B--2---:R2:W-:Y:S01]  /*5b00*/  STS.U16 [R2+UR9+0x9c00], R184 ;  /* 0x009c00b802007988 */ /* 0x0045e20008000409 */
[----:B------:R-:W-:Y:S02]  /*5b10*/  LEA R86, P6, R25, R86, 0x1 ;  /* 0x0000005619567211 */ /* 0x000fe400078c08ff */
[----:B------:R-:W-:-:S02]  /*5b20*/  LOP3.LUT R224, R85, 0x6, RZ, 0xfc, !PT ;  /* 0x0000000655e07812 */ /* 0x000fc400078efcff */
[-C--:B------:R-:W-:Y:S02]  /*5b30*/  LEA.HI.X.SX32 R173, R173, R87.reuse, 0x1, P3 ;  /* 0x00000057adad7211 */ /* 0x080fe400018f0eff */
[-C--:B------:R-:W-:Y:S02]  /*5b40*/  LEA.HI.X.SX32 R175, R27, R87.reuse, 0x1, P4 ;  /* 0x000000571baf7211 */ /* 0x080fe400020f0eff */
[-C--:B------:R-:W-:Y:S02]  /*5b50*/  LEA.HI.X.SX32 R177, R26, R87.reuse, 0x1, P5 ;  /* 0x000000571ab17211 */ /* 0x080fe400028f0eff */
[----:B--2---:R-:W-:Y:S02]  /*5b60*/  PRMT R184, RZ, 0x7610, R184 ;  /* 0x00007610ffb87816 */ /* 0x004fe400000000b8 */
[----:B------:R-:W-:Y:S02]  /*5b70*/  LEA.HI.X.SX32 R87, R25, R87, 0x1, P6 ;  /* 0x0000005719577211 */ /* 0x000fe400030f0eff */
[----:B------:R-:W-:-:S02]  /*5b80*/  LOP3.LUT R217, R2, 0x20, RZ, 0x3c, !PT ;  /* 0x0000002002d97812 */ /* 0x000fc400078e3cff */
[-C--:B------:R-:W-:Y:S01]  /*5b90*/  ISETP.LT.AND P6, PT, R224, R22.reuse, P0 ;  /* 0x00000016e000720c */ /* 0x080fe200007c1270 */
[----:B------:R-:W-:Y:S01]  /*5ba0*/  STS.U16 [R2+UR9+0x8400], R194 ;  /* 0x008400c202007988 */ /* 0x000fe20008000409 */
[-C--:B------:R-:W-:Y:S02]  /*5bb0*/  ISETP.LT.AND P5, PT, R223, R22.reuse, P0 ;  /* 0x00000016df00720c */ /* 0x080fe400007a1270 */
[-C--:B------:R-:W-:Y:S01]  /*5bc0*/  ISETP.LT.AND P4, PT, R222, R22.reuse, P0 ;  /* 0x00000016de00720c */ /* 0x080fe20000781270 */
[----:B------:R-:W-:Y:S01]  /*5bd0*/  STS.U16 [R2+UR9+0x8c00], R195 ;  /* 0x008c00c302007988 */ /* 0x000fe20008000409 */
[----:B------:R-:W-:-:S03]  /*5be0*/  ISETP.LT.AND P3, PT, R219, R22, P0 ;  /* 0x00000016db00720c */ /* 0x000fc60000761270 */
[----:B---3--:R-:W-:Y:S04]  /*5bf0*/  STS.U16 [R2+UR9+0x9000], R193 ;  /* 0x009000c102007988 */ /* 0x008fe80008000409 */
[----:B------:R2:W-:Y:S04]  /*5c00*/  STS.U16 [R2+UR9+0x8800], R192 ;  /* 0x008800c002007988 */ /* 0x0005e80008000409 */
[----:B------:R-:W-:Y:S04]  /*5c10*/  STS.U16 [R2+UR9+0x9400], R186 ;  /* 0x009400ba02007988 */ /* 0x000fe80008000409 */
[----:B------:R-:W-:Y:S04]  /*5c20*/  STS.U16 [R2+UR9+0x9800], R185 ;  /* 0x009800b902007988 */ /* 0x000fe80008000409 */
[----:B------:R-:W-:Y:S04]  /*5c30*/  STS.U16 [R2+UR9+0x8000], R187 ;  /* 0x008000bb02007988 */ /* 0x000fe80008000409 */
[----:B------:R-:W3:Y:S01]  /*5c40*/  @P2 LDG.E.U16 R184, desc[UR20][R168.64] ;  /* 0x00000014a8b82981 */ /* 0x000ee2000c1e1500 */
[----:B------:R-:W-:-:S02]  /*5c50*/  ISETP.LT.AND P2, PT, R218, R22, P0 ;  /* 0x00000016da00720c */ /* 0x000fc40000741270 */
[----:B------:R-:W-:Y:S01]  /*5c60*/  ISETP.LT.AND P0, PT, R215, R22, P0 ;  /* 0x00000016d700720c */ /* 0x000fe20000701270 */
[----:B-----5:R5:W-:Y:S04]  /*5c70*/  STS.U16 [R217+UR9+0x8500], R191 ;  /* 0x008500bfd9007988 */ /* 0x020be80008000409 */
[----:B------:R0:W-:Y:S04]  /*5c80*/  STS.U16 [R217+UR9+0x8900], R190 ;  /* 0x008900bed9007988 */ /* 0x0001e80008000409 */
[----:B------:R1:W-:Y:S01]  /*5c90*/  STS.U16 [R217+UR9+0x8d00], R189 ;  /* 0x008d00bdd9007988 */ /* 0x0003e20008000409 */
[----:B--2---:R-:W-:-:S02]  /*5ca0*/  PRMT R192, RZ, 0x7610, R192 ;  /* 0x00007610ffc07816 */ /* 0x004fc400000000c0 */
[----:B-----5:R-:W-:Y:S02]  /*5cb0*/  PRMT R191, RZ, 0x7610, R191 ;  /* 0x00007610ffbf7816 */ /* 0x020fe400000000bf */
[----:B0-----:R-:W-:Y:S02]  /*5cc0*/  PRMT R190, RZ, 0x7610, R190 ;  /* 0x00007610ffbe7816 */ /* 0x001fe400000000be */
[----:B-1----:R-:W-:Y:S02]  /*5cd0*/  PRMT R189, RZ, 0x7610, R189 ;  /* 0x00007610ffbd7816 */ /* 0x002fe400000000bd */
[----:B------:R-:W-:Y:S02]  /*5ce0*/  PRMT R193, RZ, 0x7610, R193 ;  /* 0x00007610ffc17816 */ /* 0x000fe400000000c1 */
[----:B------:R-:W-:Y:S01]  /*5cf0*/  PRMT R194, RZ, 0x7610, R194 ;  /* 0x00007610ffc27816 */ /* 0x000fe200000000c2 */
[----:B------:R-:W-:Y:S01]  /*5d00*/  STS.U16 [R217+UR9+0x9100], R188 ;  /* 0x009100bcd9007988 */ /* 0x000fe20008000409 */
[----:B------:R-:W-:-:S02]  /*5d10*/  PRMT R195, RZ, 0x7610, R195 ;  /* 0x00007610ffc37816 */ /* 0x000fc400000000c3 */
[----:B------:R-:W-:Y:S01]  /*5d20*/  LOP3.LUT R216, R2, 0x40, RZ, 0x3c, !PT ;  /* 0x0000004002d87812 */ /* 0x000fe200078e3cff */
[----:B------:R-:W2:Y:S04]  /*5d30*/  @P6 LDG.E.U16 R189, desc[UR20][R170.64] ;  /* 0x00000014aabd6981 */ /* 0x000ea8000c1e1500 */
[----:B------:R-:W5:Y:S04]  /*5d40*/  @P5 LDG.E.U16 R190, desc[UR20][R172.64] ;  /* 0x00000014acbe5981 */ /* 0x000f68000c1e1500 */
[----:B------:R0:W-:Y:S04]  /*5d50*/  STS.U16 [R217+UR9+0x9500], R179 ;  /* 0x009500b3d9007988 */ /* 0x0001e80008000409 */
[----:B------:R-:W5:Y:S04]  /*5d60*/  @P4 LDG.E.U16 R191, desc[UR20][R174.64] ;  /* 0x00000014aebf4981 */ /* 0x000f68000c1e1500 */
[----:B------:R1:W-:Y:S04]  /*5d70*/  STS.U16 [R217+UR9+0x9900], R183 ;  /* 0x009900b7d9007988 */ /* 0x0003e80008000409 */
[----:B------:R-:W5:Y:S01]  /*5d80*/  @P3 LDG.E.U16 R192, desc[UR20][R176.64] ;  /* 0x00000014b0c03981 */ /* 0x000f62000c1e1500 */
[----:B0-----:R-:W-:-:S03]  /*5d90*/  PRMT R179, RZ, 0x7610, R179 ;  /* 0x00007610ffb37816 */ /* 0x001fc600000000b3 */
[----:B------:R0:W-:Y:S01]  /*5da0*/  STS.U16 [R217+UR9+0x9d00], R182 ;  /* 0x009d00b6d9007988 */ /* 0x0001e20008000409 */
[----:B------:R-:W-:-:S03]  /*5db0*/  PRMT R27, RZ, 0x7610, R27 ;  /* 0x00007610ff1b7816 */ /* 0x000fc6000000001b */
[----:B------:R-:W5:Y:S01]  /*5dc0*/  @P2 LDG.E.U16 R193, desc[UR20][R86.64] ;  /* 0x0000001456c12981 */ /* 0x000f62000c1e1500 */
[----:B-1----:R-:W-:-:S03]  /*5dd0*/  PRMT R183, RZ, 0x7610, R183 ;  /* 0x00007610ffb77816 */ /* 0x002fc600000000b7 */
[----:B------:R1:W-:Y:S01]  /*5de0*/  STS.U16 [R217+UR9+0x8100], R181 ;  /* 0x008100b5d9007988 */ /* 0x0003e20008000409 */
[----:B------:R-:W-:-:S03]  /*5df0*/  PRMT R26, RZ, 0x7610, R26 ;  /* 0x00007610ff1a7816 */ /* 0x000fc6000000001a */
[----:B------:R-:W5:Y:S01]  /*5e00*/  @P0 LDG.E.U16 R194, desc[UR20][R74.64] ;  /* 0x000000144ac20981 */ /* 0x000f62000c1e1500 */
[----:B0-----:R-:W-:Y:S02]  /*5e10*/  PRMT R182, RZ, 0x7610, R182 ;  /* 0x00007610ffb67816 */ /* 0x001fe400000000b6 */
[----:B------:R-:W-:Y:S01]  /*5e20*/  PRMT R25, RZ, 0x7610, R25 ;  /* 0x00007610ff197816 */ /* 0x000fe20000000019 */
[----:B----4-:R0:W-:Y:S01]  /*5e30*/  STS.U16 [R216+UR9+0x8600], R180 ;  /* 0x008600b4d8007988 */ /* 0x0101e20008000409 */
[----:B------:R-:W-:Y:S02]  /*5e40*/  PRMT R85, RZ, 0x7610, R85 ;  /* 0x00007610ff557816 */ /* 0x000fe40000000055 */
[----:B-1----:R-:W-:Y:S01]  /*5e50*/  PRMT R181, RZ, 0x7610, R181 ;  /* 0x00007610ffb57816 */ /* 0x002fe200000000b5 */
[----:B------:R-:W4:Y:S01]  /*5e60*/  @P0 LDG.E.U16 R195, desc[UR20][R76.64] ;  /* 0x000000144cc30981 */ /* 0x000f22000c1e1500 */
[----:B------:R-:W-:Y:S02]  /*5e70*/  PRMT R185, RZ, 0x7610, R185 ;  /* 0x00007610ffb97816 */ /* 0x000fe400000000b9 */
[----:B------:R-:W-:Y:S01]  /*5e80*/  PRMT R186, RZ, 0x7610, R186 ;  /* 0x00007610ffba7816 */ /* 0x000fe200000000ba */
[----:B------:R-:W4:Y:S01]  /*5e90*/  @P0 LDG.E.U16 R183, desc[UR20][R34.64] ;  /* 0x0000001422b70981 */ /* 0x000f22000c1e1500 */
[----:B------:R-:W-:-:S02]  /*5ea0*/  PRMT R187, RZ, 0x7610, R187 ;  /* 0x00007610ffbb7816 */ /* 0x000fc400000000bb */
[----:B0-----:R-:W-:Y:S01]  /*5eb0*/  PRMT R180, RZ, 0x7610, R180 ;  /* 0x00007610ffb47816 */ /* 0x001fe200000000b4 */
[----:B------:R-:W4:Y:S01]  /*5ec0*/  @P0 LDG.E.U16 R182, desc[UR20][R32.64] ;  /* 0x0000001420b60981 */ /* 0x000f22000c1e1500 */
[----:B------:R-:W-:Y:S02]  /*5ed0*/  PRMT R188, RZ, 0x7610, R188 ;  /* 0x00007610ffbc7816 */ /* 0x000fe400000000bc */
[----:B------:R-:W-:Y:S01]  /*5ee0*/  PRMT R202, RZ, 0x7610, R202 ;  /* 0x00007610ffca7816 */ /* 0x000fe200000000ca */
[----:B------:R-:W4:Y:S01]  /*5ef0*/  @P0 LDG.E.U16 R181, desc[UR20][R38.64] ;  /* 0x0000001426b50981 */ /* 0x000f22000c1e1500 */
[----:B------:R-:W-:Y:S02]  /*5f00*/  PRMT R203, RZ, 0x7610, R203 ;  /* 0x00007610ffcb7816 */ /* 0x000fe400000000cb */
[----:B------:R-:W-:Y:S01]  /*5f10*/  PRMT R204, RZ, 0x7610, R204 ;  /* 0x00007610ffcc7816 */ /* 0x000fe200000000cc */
[----:B------:R-:W4:Y:S01]  /*5f20*/  @P0 LDG.E.U16 R180, desc[UR20][R42.64] ;  /* 0x000000142ab40981 */ /* 0x000f22000c1e1500 */
[----:B------:R-:W-:-:S02]  /*5f30*/  PRMT R205, RZ, 0x7610, R205 ;  /* 0x00007610ffcd7816 */ /* 0x000fc400000000cd */
[----:B------:R-:W-:Y:S01]  /*5f40*/  PRMT R206, RZ, 0x7610, R206 ;  /* 0x00007610ffce7816 */ /* 0x000fe200000000ce */
[----:B------:R-:W4:Y:S01]  /*5f50*/  @P0 LDG.E.U16 R179, desc[UR20][R46.64] ;  /* 0x000000142eb30981 */ /* 0x000f22000c1e1500 */
[----:B------:R-:W-:Y:S02]  /*5f60*/  PRMT R207, RZ, 0x7610, R207 ;  /* 0x00007610ffcf7816 */ /* 0x000fe400000000cf */
[----:B------:R-:W-:Y:S01]  /*5f70*/  PRMT R208, RZ, 0x7610, R208 ;  /* 0x00007610ffd07816 */ /* 0x000fe200000000d0 */
[----:B------:R-:W4:Y:S01]  /*5f80*/  @P0 LDG.E.U16 R27, desc[UR20][R50.64] ;  /* 0x00000014321b0981 */ /* 0x000f22000c1e1500 */
[----:B------:R-:W-:-:S03]  /*5f90*/  PRMT R209, RZ, 0x7610, R209 ;  /* 0x00007610ffd17816 */ /* 0x000fc600000000d1 */
[----:B------:R-:W4:Y:S01]  /*5fa0*/  @P0 LDG.E.U16 R26, desc[UR20][R54.64] ;  /* 0x00000014361a0981 */ /* 0x000f22000c1e1500 */
[----:B------:R-:W-:-:S03]  /*5fb0*/  PRMT R210, RZ, 0x7610, R210 ;  /* 0x00007610ffd27816 */ /* 0x000fc600000000d2 */
[----:B------:R-:W4:Y:S04]  /*5fc0*/  @P0 LDG.E.U16 R25, desc[UR20][R58.64] ;  /* 0x000000143a190981 */ /* 0x000f28000c1e1500 */
        /* <DEDUP_REMOVED lines=13> */
[----:B------:R-:W4:Y:S01]  /*60a0*/  @P0 LDG.E.U16 R210, desc[UR20][R60.64] ;  /* 0x000000143cd20981 */ /* 0x000f22000c1e1500 */
[----:B------:R-:W-:-:S03]  /*60b0*/  LOP3.LUT R215, R2, 0x60, RZ, 0x3c, !PT ;  /* 0x0000006002d77812 */ /* 0x000fc600078e3cff */
[----:B------:R0:W-:Y:S04]  /*60c0*/  STS.U16 [R216+UR9+0x8a00], R196 ;  /* 0x008a00c4d8007988 */ /* 0x0001e80008000409 */
[----:B------:R-:W-:Y:S04]  /*60d0*/  STS.U16 [R216+UR9+0x8e00], R178 ;  /* 0x008e00b2d8007988 */ /* 0x000fe80008000409 */
[----:B------:R1:W-:Y:S01]  /*60e0*/  STS.U16 [R216+UR9+0x9200], R197 ;  /* 0x009200c5d8007988 */ /* 0x0003e20008000409 */
[----:B------:R-:W-:Y:S02]  /*60f0*/  PRMT R211, RZ, 0x7610, R211 ;  /* 0x00007610ffd37816 */ /* 0x000fe400000000d3 */
[----:B0-----:R-:W-:-:S04]  /*6100*/  PRMT R196, RZ, 0x7610, R196 ;  /* 0x00007610ffc47816 */ /* 0x001fc800000000c4 */
[----:B------:R-:W4:Y:S01]  /*6110*/  @P0 LDG.E.U16 R211, desc[UR20][R64.64] ;  /* 0x0000001440d30981 */ /* 0x000f22000c1e1500 */
[----:B-1----:R-:W-:-:S03]  /*6120*/  PRMT R197, RZ, 0x7610, R197 ;  /* 0x00007610ffc57816 */ /* 0x002fc600000000c5 */
[----:B------:R-:W4:Y:S04]  /*6130*/  @P0 LDG.E.U16 R196, desc[UR20][R148.64] ;  /* 0x0000001494c40981 */ /* 0x000f28000c1e1500 */
[----:B------:R0:W-:Y:S04]  /*6140*/  STS.U16 [R216+UR9+0x9600], R199 ;  /* 0x009600c7d8007988 */ /* 0x0001e80008000409 */
[----:B------:R-:W4:Y:S04]  /*6150*/  @P0 LDG.E.U16 R197, desc[UR20][R154.64] ;  /* 0x000000149ac50981 */ /* 0x000f28000c1e1500 */
[----:B------:R1:W-:Y:S01]  /*6160*/  STS.U16 [R216+UR9+0x9a00], R201 ;  /* 0x009a00c9d8007988 */ /* 0x0003e20008000409 */
[----:B0-----:R-:W-:-:S06]  /*6170*/  PRMT R199, RZ, 0x7610, R199 ;  /* 0x00007610ffc77816 */ /* 0x001fcc00000000c7 */
[----:B------:R-:W4:Y:S04]  /*6180*/  @P0 LDG.E.U16 R199, desc[UR20][R166.64] ;  /* 0x00000014a6c70981 */ /* 0x000f28000c1e1500 */
[----:B------:R0:W-:Y:S01]  /*6190*/  STS.U16 [R216+UR9+0x9e00], R24 ;  /* 0x009e0018d8007988 */ /* 0x0001e20008000409 */
[----:B-1----:R-:W-:-:S06]  /*61a0*/  PRMT R201, RZ, 0x7610, R201 ;  /* 0x00007610ffc97816 */ /* 0x002fcc00000000c9 */
[----:B------:R-:W4:Y:S01]  /*61b0*/  @P0 LDG.E.U16 R201, desc[UR20][R98.64] ;  /* 0x0000001462c90981 */ /* 0x000f22000c1e1500 */
[----:B0-----:R-:W-:Y:S02]  /*61c0*/  PRMT R24, RZ, 0x7610, R24 ;  /* 0x00007610ff187816 */ /* 0x001fe40000000018 */
[----:B------:R-:W-:-:S04]  /*61d0*/  PRMT R178, RZ, 0x7610, R178 ;  /* 0x00007610ffb27816 */ /* 0x000fc800000000b2 */
[----:B------:R-:W4:Y:S04]  /*61e0*/  @P0 LDG.E.U16 R24, desc[UR20][R144.64] ;  /* 0x0000001490180981 */ /* 0x000f28000c1e1500 */
[----:B------:R-:W4:Y:S04]  /*61f0*/  @P0 LDG.E.U16 R178, desc[UR20][R96.64] ;  /* 0x0000001460b20981 */ /* 0x000f28000c1e1500 */
[----:B---3--:R-:W-:Y:S04]  /*6200*/  STS.U16 [R216+UR9+0x8200], R184 ;  /* 0x008200b8d8007988 */ /* 0x008fe80008000409 */
[----:B------:R0:W-:Y:S04]  /*6210*/  STS.U16 [R215+UR9+0x8b00], R19 ;  /* 0x008b0013d7007988 */ /* 0x0001e80008000409 */
[----:B------:R1:W-:Y:S04]  /*6220*/  STS.U16 [R215+UR9+0x9300], R198 ;  /* 0x009300c6d7007988 */ /* 0x0003e80008000409 */
[----:B------:R3:W-:Y:S01]  /*6230*/  STS.U16 [R215+UR9+0x9b00], R200 ;  /* 0x009b00c8d7007988 */ /* 0x0007e20008000409 */
[----:B0-----:R-:W-:-:S02]  /*6240*/  PRMT R19, RZ, 0x7610, R19 ;  /* 0x00007610ff137816 */ /* 0x001fc40000000013 */
[----:B-1----:R-:W-:-:S04]  /*6250*/  PRMT R198, RZ, 0x7610, R198 ;  /* 0x00007610ffc67816 */ /* 0x002fc800000000c6 */
[----:B------:R-:W4:Y:S01]  /*6260*/  @P0 LDG.E.U16 R19, desc[UR20][R130.64] ;  /* 0x0000001482130981 */ /* 0x000f22000c1e1500 */
[----:B---3--:R-:W-:-:S03]  /*6270*/  PRMT R200, RZ, 0x7610, R200 ;  /* 0x00007610ffc87816 */ /* 0x008fc600000000c8 */
[----:B------:R-:W3:Y:S04]  /*6280*/  @P0 LDG.E.U16 R198, desc[UR20][R160.64] ;  /* 0x00000014a0c60981 */ /* 0x000ee8000c1e1500 */
[----:B------:R-:W3:Y:S04]  /*6290*/  @P0 LDG.E.U16 R200, desc[UR20][R94.64] ;  /* 0x000000145ec80981 */ /* 0x000ee8000c1e1500 */
[----:B--2---:R-:W-:Y:S04]  /*62a0*/  STS.U16 [R215+UR9+0x8300], R189 ;  /* 0x008300bdd7007988 */ /* 0x004fe80008000409 */
[----:B-----5:R-:W-:Y:S04]  /*62b0*/  STS.U16 [R215+UR9+0x8700], R190 ;  /* 0x008700bed7007988 */ /* 0x020fe80008000409 */
[----:B------:R-:W-:Y:S04]  /*62c0*/  STS.U16 [R215+UR9+0x8f00], R191 ;  /* 0x008f00bfd7007988 */ /* 0x000fe80008000409 */
[----:B------:R-:W-:Y:S04]  /*62d0*/  STS.U16 [R215+UR9+0x9700], R192 ;  /* 0x009700c0d7007988 */ /* 0x000fe80008000409 */
[----:B------:R-:W-:Y:S04]  /*62e0*/  STS.U16 [R215+UR9+0x9f00], R193 ;  /* 0x009f00c1d7007988 */ /* 0x000fe80008000409 */
[----:B------:R0:W-:Y:S04]  /*62f0*/  STS.U16 [R2+UR9+0x3400], R194 ;  /* 0x003400c202007988 */ /* 0x0001e80008000409 */
[----:B----4-:R1:W-:Y:S01]  /*6300*/  STS.U16 [R2+UR9+0x3800], R195 ;  /* 0x003800c302007988 */ /* 0x0103e20008000409 */
[----:B0-----:R-:W-:-:S03]  /*6310*/  PRMT R194, RZ, 0x7610, R194 ;  /* 0x00007610ffc27816 */ /* 0x001fc600000000c2 */
[----:B------:R-:W-:Y:S04]  /*6320*/  STS.U16 [R2+UR9], R183 ;  /* 0x000000b702007988 */ /* 0x000fe80008000409 */
[----:B------:R-:W2:Y:S01]  /*6330*/  @P0 LDG.E.U16 R194, desc[UR20][R136.64] ;  /* 0x0000001488c20981 */ /* 0x000ea2000c1e1500 */
[----:B-1----:R-:W-:-:S03]  /*6340*/  PRMT R195, RZ, 0x7610, R195 ;  /* 0x00007610ffc37816 */ /* 0x002fc600000000c3 */
[----:B------:R-:W-:Y:S04]  /*6350*/  STS.U16 [R2+UR9+0x400], R182 ;  /* 0x000400b602007988 */ /* 0x000fe80008000409 */
        /* <DEDUP_REMOVED lines=11> */
[----:B------:R0:W-:Y:S04]  /*6410*/  STS.U16 [R2+UR9+0x3c00], R202 ;  /* 0x003c00ca02007988 */ /* 0x0001e80008000409 */
[----:B------:R-:W4:Y:S04]  /*6420*/  @P0 LDG.E.U16 R195, desc[UR20][R142.64] ;  /* 0x000000148ec30981 */ /* 0x000f28000c1e1500 */
[----:B------:R1:W-:Y:S01]  /*6430*/  STS.U16 [R217+UR9+0x100], R203 ;  /* 0x000100cbd9007988 */ /* 0x0003e20008000409 */
[----:B0-----:R-:W-:-:S03]  /*6440*/  PRMT R202, RZ, 0x7610, R202 ;  /* 0x00007610ffca7816 */ /* 0x001fc600000000ca */
[----:B------:R0:W-:Y:S04]  /*6450*/  STS.U16 [R217+UR9+0x500], R204 ;  /* 0x000500ccd9007988 */ /* 0x0001e80008000409 */
[----:B------:R5:W-:Y:S01]  /*6460*/  STS.U16 [R217+UR9+0x900], R205 ;  /* 0x000900cdd9007988 */ /* 0x000be20008000409 */
[----:B-1----:R-:W-:-:S03]  /*6470*/  PRMT R203, RZ, 0x7610, R203 ;  /* 0x00007610ffcb7816 */ /* 0x002fc600000000cb */
[----:B------:R1:W-:Y:S01]  /*6480*/  STS.U16 [R217+UR9+0xd00], R206 ;  /* 0x000d00ced9007988 */ /* 0x0003e20008000409 */
[----:B0-----:R-:W-:-:S03]  /*6490*/  PRMT R204, RZ, 0x7610, R204 ;  /* 0x00007610ffcc7816 */ /* 0x001fc600000000cc */
[----:B------:R0:W-:Y:S01]  /*64a0*/  STS.U16 [R217+UR9+0x1100], R207 ;  /* 0x001100cfd9007988 */ /* 0x0001e20008000409 */
[----:B-----5:R-:W-:-:S03]  /*64b0*/  PRMT R205, RZ, 0x7610, R205 ;  /* 0x00007610ffcd7816 */ /* 0x020fc600000000cd */
[----:B------:R5:W-:Y:S01]  /*64c0*/  STS.U16 [R217+UR9+0x1500], R208 ;  /* 0x001500d0d9007988 */ /* 0x000be20008000409 */
[----:B-1----:R-:W-:-:S03]  /*64d0*/  PRMT R206, RZ, 0x7610, R206 ;  /* 0x00007610ffce7816 */ /* 0x002fc600000000ce */
[----:B------:R1:W-:Y:S01]  /*64e0*/  STS.U16 [R217+UR9+0x1900], R209 ;  /* 0x001900d1d9007988 */ /* 0x0003e20008000409 */
[----:B0-----:R-:W-:-:S03]  /*64f0*/  PRMT R207, RZ, 0x7610, R207 ;  /* 0x00007610ffcf7816 */ /* 0x001fc600000000cf */
[----:B------:R-:W3:Y:S01]  /*6500*/  @P0 LDG.E.U16 R202, desc[UR20][R102.64] ;  /* 0x0000001466ca0981 */ /* 0x000ee2000c1e1500 */
[----:B-----5:R-:W-:-:S03]  /*6510*/  PRMT R208, RZ, 0x7610, R208 ;  /* 0x00007610ffd07816 */ /* 0x020fc600000000d0 */
[----:B------:R0:W-:Y:S01]  /*6520*/  STS.U16 [R217+UR9+0x1d00], R210 ;  /* 0x001d00d2d9007988 */ /* 0x0001e20008000409 */
[----:B-1----:R-:W-:-:S03]  /*6530*/  PRMT R209, RZ, 0x7610, R209 ;  /* 0x00007610ffd17816 */ /* 0x002fc600000000d1 */
[----:B------:R-:W5:Y:S01]  /*6540*/  @P0 LDG.E.U16 R203, desc[UR20][R106.64] ;  /* 0x000000146acb0981 */ /* 0x000f62000c1e1500 */
[----:B------:R-:W-:-:S03]  /*6550*/  PRMT R25, RZ, 0x7610, R25 ;  /* 0x00007610ff197816 */ /* 0x000fc60000000019 */
[----:B------:R-:W5:Y:S01]  /*6560*/  @P0 LDG.E.U16 R204, desc[UR20][R110.64] ;  /* 0x000000146ecc0981 */ /* 0x000f62000c1e1500 */
[----:B0-----:R-:W-:-:S03]  /*6570*/  PRMT R210, RZ, 0x7610, R210 ;  /* 0x00007610ffd27816 */ /* 0x001fc600000000d2 */
[----:B------:R-:W5:Y:S01]  /*6580*/  @P0 LDG.E.U16 R205, desc[UR20][R114.64] ;  /* 0x0000001472cd0981 */ /* 0x000f62000c1e1500 */
[----:B------:R-:W-:-:S03]  /*6590*/  PRMT R26, RZ, 0x7610, R26 ;  /* 0x00007610ff1a7816 */ /* 0x000fc6000000001a */
        /* <DEDUP_REMOVED lines=17> */
[----:B------:R-:W-:Y:S02]  /*66b0*/  PRMT R185, RZ, 0x7610, R185 ;  /* 0x00007610ffb97816 */ /* 0x000fe400000000b9 */
[----:B------:R-:W-:Y:S01]  /*66c0*/  PRMT R186, RZ, 0x7610, R186 ;  /* 0x00007610ffba7816 */ /* 0x000fe200000000ba */
        /* <DEDUP_REMOVED lines=12> */
[----:B------:R-:W5:Y:S04]  /*6790*/  @P0 LDG.E.U16 R185, desc[UR20][R124.64] ;  /* 0x000000147cb90981 */ /* 0x000f68000c1e1500 */
[----:B------:R-:W5:Y:S04]  /*67a0*/  @P0 LDG.E.U16 R186, desc[UR20][R128.64] ;  /* 0x0000001480ba0981 */ /* 0x000f68000c1e1500 */
[----:B------:R-:W5:Y:S04]  /*67b0*/  @P0 LDG.E.U16 R187, desc[UR20][R134.64] ;  /* 0x0000001486bb0981 */ /* 0x000f68000c1e1500 */
[----:B------:R-:W5:Y:S04]  /*67c0*/  @P0 LDG.E.U16 R188, desc[UR20][R140.64] ;  /* 0x000000148cbc0981 */ /* 0x000f68000c1e1500 */
[----:B------:R-:W5:Y:S04]  /*67d0*/  @P0 LDG.E.U16 R189, desc[UR20][R146.64] ;  /* 0x0000001492bd0981 */ /* 0x000f68000c1e1500 */
[----:B------:R-:W5:Y:S04]  /*67e0*/  @P0 LDG.E.U16 R190, desc[UR20][R152.64] ;  /* 0x0000001498be0981 */ /* 0x000f68000c1e1500 */
[----:B------:R-:W5:Y:S01]  /*67f0*/  @P0 LDG.E.U16 R191, desc[UR20][R158.64] ;  /* 0x000000149ebf0981 */ /* 0x000f62000c1e1500 */
[----:B------:R-:W-:-:S03]  /*6800*/  PRMT R193, RZ, 0x7610, R193 ;  /* 0x00007610ffc17816 */ /* 0x000fc600000000c1 */
[----:B------:R-:W5:Y:S04]  /*6810*/  @P0 LDG.E.U16 R192, desc[UR20][R164.64] ;  /* 0x00000014a4c00981 */ /* 0x000f68000c1e1500 */
[----:B------:R-:W5:Y:S04]  /*6820*/  @P0 LDG.E.U16 R193, desc[UR20][R92.64] ;  /* 0x000000145cc10981 */ /* 0x000f68000c1e1500 */
[----:B------:R-:W-:Y:S01]  /*6830*/  STS.U16 [R217+UR9+0x2100], R211 ;  /* 0x002100d3d9007988 */ /* 0x000fe20008000409 */
[-C--:B------:R-:W-:Y:S02]  /*6840*/  LEA R227, P2, R23, R84.reuse, 0x1 ;  /* 0x0000005417e37211 */ /* 0x080fe400078408ff */
[----:B------:R-:W-:Y:S01]  /*6850*/  LEA R229, P3, R28, R84, 0x1 ;  /* 0x000000541ce57211 */ /* 0x000fe200078608ff */
[----:B------:R0:W-:Y:S02]  /*6860*/  STS.U16 [R217+UR9+0x2500], R19 ;  /* 0x00250013d9007988 */ /* 0x0001e40008000409 */
[----:B0-----:R-:W-:-:S04]  /*6870*/  SHF.R.S32.HI R19, RZ, 0x1f, R82 ;  /* 0x0000001fff137819 */ /* 0x001fc80000011452 */
[----:B------:R-:W-:Y:S01]  /*6880*/  SHF.L.U64.HI R19, R82, 0x1, R19 ;  /* 0x0000000152137819 */ /* 0x000fe20000010213 */
[----:B------:R-:W-:Y:S01]  /*6890*/  IMAD R82, R12, R20, RZ ;  /* 0x000000140c527224 */ /* 0x000fe200078e02ff */
[----:B--2---:R-:W-:Y:S04]  /*68a0*/  STS.U16 [R217+UR9+0x2900], R194 ;  /* 0x002900c2d9007988 */ /* 0x004fe80008000409 */
[----:B----4-:R-:W-:Y:S04]  /*68b0*/  STS.U16 [R217+UR9+0x2d00], R195 ;  /* 0x002d00c3d9007988 */ /* 0x010fe80008000409 */
[----:B------:R-:W-:Y:S04]  /*68c0*/  STS.U16 [R217+UR9+0x3100], R196 ;  /* 0x003100c4d9007988 */ /* 0x000fe80008000409 */
[----:B------:R-:W-:Y:S04]  /*68d0*/  STS.U16 [R217+UR9+0x3500], R197 ;  /* 0x003500c5d9007988 */ /* 0x000fe80008000409 */
[----:B---3--:R-:W-:Y:S04]  /*68e0*/  STS.U16 [R217+UR9+0x3900], R198 ;  /* 0x003900c6d9007988 */ /* 0x008fe80008000409 */
[----:B------:R-:W-:Y:S04]  /*68f0*/  STS.U16 [R217+UR9+0x3d00], R199 ;  /* 0x003d00c7d9007988 */ /* 0x000fe80008000409 */
[----:B------:R-:W-:Y:S04]  /*6900*/  STS.U16 [R216+UR9+0x200], R200 ;  /* 0x000200c8d8007988 */ /* 0x000fe80008000409 */
[----:B------:R-:W-:Y:S04]  /*6910*/  STS.U16 [R216+UR9+0x600], R201 ;  /* 0x000600c9d8007988 */ /* 0x000fe80008000409 */
[----:B------:R-:W-:Y:S04]  /*6920*/  STS.U16 [R216+UR9+0xa00], R202 ;  /* 0x000a00cad8007988 */ /* 0x000fe80008000409 */
[----:B-----5:R-:W-:Y:S04]  /*6930*/  STS.U16 [R216+UR9+0xe00], R203 ;  /* 0x000e00cbd8007988 */ /* 0x020fe80008000409 */
        /* <DEDUP_REMOVED lines=8> */
[----:B------:R1:W-:Y:S04]  /*69c0*/  STS.U16 [R216+UR9+0x3200], R25 ;  /* 0x00320019d8007988 */ /* 0x0003e80008000409 */
[----:B------:R-:W-:Y:S01]  /*69d0*/  STS.U16 [R216+UR9+0x3600], R26 ;  /* 0x0036001ad8007988 */ /* 0x000fe20008000409 */
[----:B0-----:R-:W-:-:S03]  /*69e0*/  SHF.R.S32.HI R24, RZ, 0x1f, R23 ;  /* 0x0000001fff187819 */ /* 0x001fc60000011417 */
[----:B------:R-:W-:Y:S01]  /*69f0*/  STS.U16 [R216+UR9+0x3a00], R27 ;  /* 0x003a001bd8007988 */ /* 0x000fe20008000409 */
[----:B-1----:R-:W-:-:S03]  /*6a00*/  SHF.R.S32.HI R25, RZ, 0x1f, R28 ;  /* 0x0000001fff197819 */ /* 0x002fc6000001141c */
[----:B------:R0:W-:Y:S01]  /*6a10*/  STS.U16 [R216+UR9+0x3e00], R85 ;  /* 0x003e0055d8007988 */ /* 0x0001e20008000409 */
[-C--:B------:R-:W-:Y:S02]  /*6a20*/  LEA.HI.X R232, R23, R19.reuse, R24, 0x1, P2 ;  /* 0x0000001317e87211 */ /* 0x080fe400010f0c18 */
[-C--:B------:R-:W-:Y:S01]  /*6a30*/  LEA.HI.X R233, R28, R19.reuse, R25, 0x1, P3 ;  /* 0x000000131ce97211 */ /* 0x080fe200018f0c19 */
[----:B------:R-:W-:Y:S01]  /*6a40*/  STS.U16 [R215+UR9+0x300], R178 ;  /* 0x000300b2d7007988 */ /* 0x000fe20008000409 */
[----:B------:R-:W-:Y:S02]  /*6a50*/  SHF.R.S32.HI R24, RZ, 0x1f, R81 ;  /* 0x0000001fff187819 */ /* 0x000fe40000011451 */
[C---:B------:R-:W-:Y:S01]  /*6a60*/  LEA R228, P3, R81.reuse, R84, 0x1 ;  /* 0x0000005451e47211 */ /* 0x040fe200078608ff */
[----:B------:R-:W-:Y:S04]  /*6a70*/  STS.U16 [R215+UR9+0x700], R179 ;  /* 0x000700b3d7007988 */ /* 0x000fe80008000409 */
[----:B------:R-:W-:Y:S01]  /*6a80*/  STS.U16 [R215+UR9+0xb00], R180 ;  /* 0x000b00b4d7007988 */ /* 0x000fe20008000409 */
[----:B------:R-:W-:-:S03]  /*6a90*/  LEA.HI.X R230, R81, R19, R24, 0x1, P3 ;  /* 0x0000001351e67211 */ /* 0x000fc600018f0c18 */
[----:B------:R-:W-:Y:S01]  /*6aa0*/  STS.U16 [R215+UR9+0xf00], R181 ;  /* 0x000f00b5d7007988 */ /* 0x000fe20008000409 */
[----:B------:R-:W-:-:S03]  /*6ab0*/  SHF.R.S32.HI R24, RZ, 0x1f, R80 ;  /* 0x0000001fff187819 */ /* 0x000fc60000011450 */
[----:B------:R-:W-:Y:S01]  /*6ac0*/  STS.U16 [R215+UR9+0x1300], R182 ;  /* 0x001300b6d7007988 */ /* 0x000fe20008000409 */
[----:B------:R-:W-:-:S03]  /*6ad0*/  LEA R226, P3, R80, R84, 0x1 ;  /* 0x0000005450e27211 */ /* 0x000fc600078608ff */
[----:B------:R-:W-:Y:S04]  /*6ae0*/  STS.U16 [R215+UR9+0x1700], R183 ;  /* 0x001700b7d7007988 */ /* 0x000fe80008000409 */
[----:B------:R-:W-:Y:S01]  /*6af0*/  STS.U16 [R215+UR9+0x1b00], R184 ;  /* 0x001b00b8d7007988 */ /* 0x000fe20008000409 */
[----:B------:R-:W-:-:S03]  /*6b00*/  SHF.R.S32.HI R23, RZ, 0x1f, R29 ;  /* 0x0000001fff177819 */ /* 0x000fc6000001141d */
[----:B------:R-:W-:Y:S01]  /*6b10*/  STS.U16 [R215+UR9+0x1f00], R185 ;  /* 0x001f00b9d7007988 */ /* 0x000fe20008000409 */
[----:B------:R-:W-:-:S03]  /*6b20*/  LEA R224, P2, R29, R84, 0x1 ;  /* 0x000000541de07211 */ /* 0x000fc600078408ff */
[----:B------:R-:W-:Y:S01]  /*6b30*/  STS.U16 [R215+UR9+0x2300], R186 ;  /* 0x002300bad7007988 */ /* 0x000fe20008000409 */
[-C--:B------:R-:W-:Y:S01]  /*6b40*/  LEA.HI.X R223, R80, R19.reuse, R24, 0x1, P3 ;  /* 0x0000001350df7211 */ /* 0x080fe200018f0c18 */
[----:B------:R-:W-:Y:S02]  /*6b50*/  IMAD R24, R213, R20, RZ ;  /* 0x00000014d5187224 */ /* 0x000fe400078e02ff */
[----:B------:R-:W-:Y:S04]  /*6b60*/  STS.U16 [R215+UR9+0x2700], R187 ;  /* 0x002700bbd7007988 */ /* 0x000fe80008000409 */
[----:B------:R-:W-:Y:S01]  /*6b70*/  STS.U16 [R215+UR9+0x2b00], R188 ;  /* 0x002b00bcd7007988 */ /* 0x000fe20008000409 */
[----:B------:R-:W-:-:S03]  /*6b80*/  LEA.HI.X R231, R29, R19, R23, 0x1, P2 ;  /* 0x000000131de77211 */ /* 0x000fc600010f0c17 */
[----:B------:R-:W-:Y:S01]  /*6b90*/  STS.U16 [R215+UR9+0x2f00], R189 ;  /* 0x002f00bdd7007988 */ /* 0x000fe20008000409 */
[----:B------:R-:W-:-:S03]  /*6ba0*/  SHF.R.S32.HI R23, RZ, 0x1f, R83 ;  /* 0x0000001fff177819 */ /* 0x000fc60000011453 */
[----:B------:R1:W-:Y:S01]  /*6bb0*/  STS.U16 [R215+UR9+0x3300], R190 ;  /* 0x003300bed7007988 */ /* 0x0003e20008000409 */
[C---:B------:R-:W-:Y:S01]  /*6bc0*/  LEA R222, P2, R83.reuse, R84, 0x1 ;  /* 0x0000005453de7211 */ /* 0x040fe200078408ff */
[----:B0-----:R-:W-:Y:S02]  /*6bd0*/  IMAD R85, R214, R20, RZ ;  /* 0x00000014d6557224 */ /* 0x001fe400078e02ff */
[----:B------:R-:W-:Y:S04]  /*6be0*/  STS.U16 [R215+UR9+0x3700], R191 ;  /* 0x003700bfd7007988 */ /* 0x000fe80008000409 */
[----:B------:R0:W-:Y:S01]  /*6bf0*/  STS.U16 [R215+UR9+0x3b00], R192 ;  /* 0x003b00c0d7007988 */ /* 0x0001e20008000409 */
[----:B------:R-:W-:Y:S01]  /*6c00*/  LEA.HI.X R225, R83, R19, R23, 0x1, P2 ;  /* 0x0000001353e17211 */ /* 0x000fe200010f0c17 */
[----:B-1----:R-:W-:-:S02]  /*6c10*/  IMAD.SHL.U32 R190, R85, 0x2, RZ ;  /* 0x0000000255be7824 */ /* 0x002fc400078e00ff */
[----:B------:R-:W-:Y:S02]  /*6c20*/  IMAD R83, R3, R20, RZ ;  /* 0x0000001403537224 */ /* 0x000fe400078e02ff */
[C---:B0-----:R-:W-:Y:S02]  /*6c30*/  IMAD.SHL.U32 R192, R24.reuse, 0x2, RZ ;  /* 0x0000000218c07824 */ /* 0x041fe400078e00ff */
[----:B------:R-:W-:-:S03]  /*6c40*/  IMAD.HI R24, R24, 0x2, RZ ;  /* 0x0000000218187827 */ /* 0x000fc600078e02ff */
[--C-:B------:R-:W-:Y:S01]  /*6c50*/  IADD3 R192, P4, P5, R192, UR16, R84.reuse ;  /* 0x00000010c0c07c10 */ /* 0x100fe2000fd9e054 */
[----:B------:R-:W-:Y:S02]  /*6c60*/  IMAD.SHL.U32 R196, R82, 0x2, RZ ;  /* 0x0000000252c47824 */ /* 0x000fe400078e00ff */
[----:B------:R-:W-:Y:S01]  /*6c70*/  IMAD R80, R5, R20, RZ ;  /* 0x0000001405507224 */ /* 0x000fe200078e02ff */
[----:B------:R0:W-:Y:S01]  /*6c80*/  STS.U16 [R215+UR9+0x3f00], R193 ;  /* 0x003f00c1d7007988 */ /* 0x0001e20008000409 */
[----:B------:R-:W-:Y:S01]  /*6c90*/  IMAD.HI R85, R85, 0x2, RZ ;  /* 0x0000000255557827 */ /* 0x000fe200078e02ff */
[----:B------:R-:W-:Y:S02]  /*6ca0*/  IADD3 R190, P2, P3, R190, UR16, R84 ;  /* 0x00000010bebe7c10 */ /* 0x000fe4000fb5e054 */
[----:B------:R-:W-:Y:S01]  /*6cb0*/  ISETP.NE.U32.AND P0, PT, R212, RZ, PT ;  /* 0x000000ffd400720c */ /* 0x000fe20003f05070 */
[----:B------:R-:W-:Y:S02]  /*6cc0*/  IMAD.SHL.U32 R194, R83, 0x2, RZ ;  /* 0x0000000253c27824 */ /* 0x000fe400078e00ff */
[----:B------:R-:W-:Y:S01]  /*6cd0*/  IMAD.HI R82, R82, 0x2, RZ ;  /* 0x0000000252527827 */ /* 0x000fe200078e02ff */
[----:B0-----:R-:W-:-:S03]  /*6ce0*/  IADD3.X R193, PT, PT, R24, UR17, R19, P4, P5 ;  /* 0x0000001118c17c10 */ /* 0x001fc6000a7ea413 */
[-C--:B------:R-:W-:Y:S01]  /*6cf0*/  IMAD R23, R4, R20.reuse, RZ ;  /* 0x0000001404177224 */ /* 0x080fe200078e02ff */
[--C-:B------:R-:W-:Y:S01]  /*6d00*/  IADD3 R196, P4, P5, R196, UR16, R84.reuse ;  /* 0x00000010c4c47c10 */ /* 0x100fe2000fd9e054 */
[----:B------:R-:W-:Y:S02]  /*6d10*/  IMAD.SHL.U32 R200, R80, 0x2, RZ ;  /* 0x0000000250c87824 */ /* 0x000fe400078e00ff */
[----:B------:R-:W-:Y:S01]  /*6d20*/  IMAD R26, R14, R20, RZ ;  /* 0x000000140e1a7224 */ /* 0x000fe200078e02ff */
[--C-:B------:R-:W-:Y:S01]  /*6d30*/  IADD3.X R191, PT, PT, R85, UR17, R19.reuse, P2, P3 ;  /* 0x0000001155bf7c10 */ /* 0x100fe200097e6413 */
[----:B------:R-:W-:Y:S01]  /*6d40*/  IMAD.HI R83, R83, 0x2, RZ ;  /* 0x0000000253537827 */ /* 0x000fe200078e02ff */
[--C-:B------:R-:W-:Y:S01]  /*6d50*/  IADD3 R194, P2, P3, R194, UR16, R84.reuse ;  /* 0x00000010c2c27c10 */ /* 0x100fe2000fb5e054 */
[----:B------:R0:W-:Y:S06]  /*6d60*/  MEMBAR.ALL.CTA ;  /* 0x0000000000007992 */ /* 0x0001ec0000008000 */
[----:B0-----:R-:W0:Y:S01]  /*6d70*/  FENCE.VIEW.ASYNC.S ;  /* 0x00000000000073c6 */ /* 0x001e220000000000 */
[--C-:B------:R-:W-:Y:S01]  /*6d80*/  IADD3.X R197, PT, PT, R82, UR17, R19.reuse, P4, P5 ;  /* 0x0000001152c57c10 */ /* 0x100fe2000a7ea413 */
[----:B------:R-:W-:Y:S01]  /*6d90*/  IMAD.SHL.U32 R198, R23, 0x2, RZ ;  /* 0x0000000217c67824 */ /* 0x000fe200078e00ff */
[----:B------:R-:W-:Y:S01]  /*6da0*/  IADD3 R200, P4, P5, R200, UR16, R84 ;  /* 0x00000010c8c87c10 */ /* 0x000fe2000fd9e054 */
[----:B------:R-:W-:Y:S01]  /*6db0*/  IMAD.HI R80, R80, 0x2, RZ ;  /* 0x0000000250507827 */ /* 0x000fe200078e02ff */
[----:B------:R-:W-:-:S03]  /*6dc0*/  IADD3.X R195, PT, PT, R83, UR17, R19, P2, P3 ;  /* 0x0000001153c37c10 */ /* 0x000fc600097e6413 */
[-C--:B------:R-:W-:Y:S02]  /*6dd0*/  IMAD R81, R13, R20.reuse, RZ ;  /* 0x000000140d517224 */ /* 0x080fe400078e02ff */
[----:B------:R-:W-:Y:S02]  /*6de0*/  IMAD.SHL.U32 R204, R26, 0x2, RZ ;  /* 0x000000021acc7824 */ /* 0x000fe400078e00ff */
[----:B------:R-:W-:Y:S01]  /*6df0*/  IMAD R28, R7, R20, RZ ;  /* 0x00000014071c7224 */ /* 0x000fe200078e02ff */
[--C-:B------:R-:W-:Y:S01]  /*6e00*/  IADD3 R198, P2, P3, R198, UR16, R84.reuse ;  /* 0x00000010c6c67c10 */ /* 0x100fe2000fb5e054 */
[----:B------:R-:W-:Y:S01]  /*6e10*/  IMAD.HI R23, R23, 0x2, RZ ;  /* 0x0000000217177827 */ /* 0x000fe200078e02ff */
[----:B------:R-:W-:Y:S02]  /*6e20*/  IADD3.X R201, PT, PT, R80, UR17, R19, P4, P5 ;  /* 0x0000001150c97c10 */ /* 0x000fe4000a7ea413 */
[----:B------:R-:W-:Y:S01]  /*6e30*/  IADD3 R204, P4, P5, R204, UR16, R84 ;  /* 0x00000010cccc7c10 */ /* 0x000fe2000fd9e054 */
[----:B------:R-:W-:-:S02]  /*6e40*/  IMAD.SHL.U32 R202, R81, 0x2, RZ ;  /* 0x0000000251ca7824 */ /* 0x000fc400078e00ff */
        /* <DEDUP_REMOVED lines=22> */
[----:B------:R-:W-:Y:S02]  /*6fb0*/  IMAD R24, R9, R20, RZ ;  /* 0x0000001409187224 */ /* 0x000fe400078e02ff */
[----:B------:R-:W-:Y:S01]  /*6fc0*/  IMAD.SHL.U32 R80, R23, 0x2, RZ ;  /* 0x0000000217507824 */ /* 0x000fe200078e00ff */
[--C-:B------:R-:W-:Y:S01]  /*6fd0*/  IADD3 R210, P3, P2, R210, UR16, R84.reuse ;  /* 0x00000010d2d27c10 */ /* 0x100fe2000fa7e054 */
[----:B------:R-:W-:Y:S01]  /*6fe0*/  IMAD.HI R25, R25, 0x2, RZ ;  /* 0x0000000219197827 */ /* 0x000fe200078e02ff */
[--C-:B------:R-:W-:Y:S02]  /*6ff0*/  IADD3.X R213, PT, PT, R27, UR17, R19.reuse, P4, P5 ;  /* 0x000000111bd57c10 */ /* 0x100fe4000a7ea413 */
[----:B------:R-:W-:Y:S01]  /*7000*/  IADD3 R80, P4, P5, R80, UR16, R84 ;  /* 0x0000001050507c10 */ /* 0x000fe2000fd9e054 */
[----:B------:R-:W-:Y:S02]  /*7010*/  IMAD.SHL.U32 R214, R24, 0x2, RZ ;  /* 0x0000000218d67824 */ /* 0x000fe400078e00ff */
[----:B------:R-:W-:Y:S01]  /*7020*/  IMAD.HI R23, R23, 0x2, RZ ;  /* 0x0000000217177827 */ /* 0x000fe200078e02ff */
[----:B------:R-:W-:-:S03]  /*7030*/  IADD3.X R211, PT, PT, R25, UR17, R19, P3, P2 ;  /* 0x0000001119d37c10 */ /* 0x000fc60009fe4413 */
[----:B------:R-:W-:Y:S01]  /*7040*/  IMAD R26, R17, R20, RZ ;  /* 0x00000014111a7224 */ /* 0x000fe200078e02ff */
[----:B------:R-:W-:Y:S01]  /*7050*/  IADD3 R214, P3, P2, R214, UR16, R84 ;  /* 0x00000010d6d67c10 */ /* 0x000fe2000fa7e054 */
[----:B------:R-:W-:Y:S01]  /*7060*/  IMAD.HI R24, R24, 0x2, RZ ;  /* 0x0000000218187827 */ /* 0x000fe200078e02ff */
[----:B------:R-:W-:-:S03]  /*7070*/  IADD3.X R81, PT, PT, R23, UR17, R19, P4, P5 ;  /* 0x0000001117517c10 */ /* 0x000fc6000a7ea413 */
[----:B------:R-:W-:Y:S02]  /*7080*/  IMAD.SHL.U32 R82, R26, 0x2, RZ ;  /* 0x000000021a527824 */ /* 0x000fe400078e00ff */
[----:B------:R-:W-:Y:S01]  /*7090*/  IMAD R23, R11, R20, RZ ;  /* 0x000000140b177224 */ /* 0x000fe200078e02ff */
[----:B------:R-:W-:Y:S01]  /*70a0*/  IADD3.X R215, PT, PT, R24, UR17, R19, P3, P2 ;  /* 0x0000001118d77c10 */ /* 0x000fe20009fe4413 */
[----:B------:R-:W-:Y:S01]  /*70b0*/  IMAD.HI R26, R26, 0x2, RZ ;  /* 0x000000021a1a7827 */ /* 0x000fe200078e02ff */
[----:B------:R-:W-:-:S03]  /*70c0*/  IADD3 R82, P3, P2, R82, UR16, R84 ;  /* 0x0000001052527c10 */ /* 0x000fc6000fa7e054 */
[C---:B------:R-:W-:Y:S01]  /*70d0*/  IMAD.SHL.U32 R218, R23.reuse, 0x2, RZ ;  /* 0x0000000217da7824 */ /* 0x040fe200078e00ff */
[--C-:B------:R-:W-:Y:S01]  /*70e0*/  IADD3.X R83, PT, PT, R26, UR17, R19.reuse, P3, P2 ;  /* 0x000000111a537c10 */ /* 0x100fe20009fe4413 */
[-C--:B------:R-:W-:Y:S02]  /*70f0*/  IMAD R25, R10, R20.reuse, RZ ;  /* 0x000000140a197224 */ /* 0x080fe400078e02ff */
[----:B------:R-:W-:Y:S01]  /*7100*/  IMAD.HI R23, R23, 0x2, RZ ;  /* 0x0000000217177827 */ /* 0x000fe200078e02ff */
[----:B0-----:R-:W-:Y:S01]  /*7110*/  BAR.SYNC.DEFER_BLOCKING 0x0 ;  /* 0x0000000000007b1d */ /* 0x001fe20000010000 */
[----:B------:R-:W-:Y:S02]  /*7120*/  IADD3 R218, P3, P2, R218, UR16, R84 ;  /* 0x00000010dada7c10 */ /* 0x000fe4000fa7e054 */
[----:B------:R-:W-:Y:S02]  /*7130*/  IMAD.SHL.U32 R216, R25, 0x2, RZ ;  /* 0x0000000219d87824 */ /* 0x000fe400078e00ff */
[----:B------:R-:W-:Y:S01]  /*7140*/  IMAD R24, R18, R20, RZ ;  /* 0x0000001412187224 */ /* 0x000fe200078e02ff */
[----:B------:R-:W-:-:S02]  /*7150*/  IADD3.X R219, PT, PT, R23, UR17, R19, P3, P2 ;  /* 0x0000001117db7c10 */ /* 0x000fc40009fe4413 */
[----:B------:R-:W-:Y:S01]  /*7160*/  ISETP.LT.OR P2, PT, R234, 0x40, P0 ;  /* 0x00000040ea00780c */ /* 0x000fe20000741670 */
[----:B------:R-:W-:Y:S01]  /*7170*/  IMAD.HI R25, R25, 0x2, RZ ;  /* 0x0000000219197827 */ /* 0x000fe200078e02ff */
[----:B------:R-:W-:-:S03]  /*7180*/  IADD3 R216, P4, P5, R216, UR16, R84 ;  /* 0x00000010d8d87c10 */ /* 0x000fc6000fd9e054 */
[C---:B------:R-:W-:Y:S01]  /*7190*/  IMAD.SHL.U32 R85, R24.reuse, 0x2, RZ ;  /* 0x0000000218557824 */ /* 0x040fe200078e00ff */
[--C-:B------:R-:W-:Y:S01]  /*71a0*/  IADD3.X R217, PT, PT, R25, UR17, R19.reuse, P4, P5 ;  /* 0x0000001119d97c10 */ /* 0x100fe2000a7ea413 */
[----:B------:R-:W-:Y:S01]  /*71b0*/  IMAD.HI R24, R24, 0x2, RZ ;  /* 0x0000000218187827 */ /* 0x000fe200078e02ff */
[----:B------:R-:W-:Y:S02]  /*71c0*/  UIADD3 UR5, UPT, UPT, UR9, 0x4000, URZ ;  /* 0x0000400009057890 */ /* 0x000fe4000fffe0ff */
[----:B------:R-:W-:Y:S01]  /*71d0*/  IADD3 R84, P4, P5, R85, UR16, R84 ;  /* 0x0000001055547c10 */ /* 0x000fe2000fd9e054 */
[----:B------:R-:W-:Y:S02]  /*71e0*/  UIADD3 UR4, UPT, UPT, UR9, 0xa000, URZ ;  /* 0x0000a00009047890 */ /* 0x000fe4000fffe0ff */
[----:B------:R-:W-:Y:S01]  /*71f0*/  USHF.R.U32.HI UR19, URZ, 0x4, UR5 ;  /* 0x00000004ff137899 */ /* 0x000fe20008011605 */
[----:B------:R-:W-:Y:S01]  /*7200*/  IADD3.X R85, PT, PT, R24, UR17, R19, P4, P5 ;  /* 0x0000001118557c10 */ /* 0x000fe2000a7ea413 */
[----:B------:R-:W-:Y:S01]  /*7210*/  USHF.R.U32.HI UR18, URZ, 0x4, UR4 ;  /* 0x00000004ff127899 */ /* 0x000fe20008011604 */
[----:B------:R-:W-:Y:S01]  /*7220*/  UMOV UR6, URZ ;  /* 0x000000ff00067c82 */ /* 0x000fe20008000000 */
[----:B------:R-:W-:Y:S01]  /*7230*/  UMOV UR7, URZ ;  /* 0x000000ff00077c82 */ /* 0x000fe20008000000 */
[----:B------:R-:W-:Y:S09]  /*7240*/  @P2 BRA `(.L_x_6) ;  /* 0x0000000000842947 */ /* 0x000ff20003800000 */
[----:B------:R-:W-:Y:S02]  /*7250*/  UIADD3 UR4, UPT, UPT, UR9, 0x8000, URZ ;  /* 0x0000800009047890 */ /* 0x000fe4000fffe0ff */
[----:B------:R-:W-:Y:S02]  /*7260*/  USHF.R.U32.HI UR14, URZ, 0x4, UR9 ;  /* 0x00000004ff0e7899 */ /* 0x000fe40008011609 */
[----:B------:R-:W-:Y:S02]  /*7270*/  USHF.R.U32.HI UR4, URZ, 0x4, UR4 ;  /* 0x00000004ff047899 */ /* 0x000fe40008011604 */
[----:B------:R-:W-:Y:S02]  /*7280*/  USGXT.U32 UR14, UR14, 0xe ;  /* 0x0000000e0e0e789a */ /* 0x000fe40008000000 */
[----:B------:R-:W-:Y:S02]  /*7290*/  USGXT.U32 UR12, UR4, 0xe ;  /* 0x0000000e040c789a */ /* 0x000fe40008000000 */
[----:B------:R-:W-:-:S02]  /*72a0*/  UIADD3 UR30, UP2, UPT, UR14, 0x2, URZ ;  /* 0x000000020e1e7890 */ /* 0x000fc4000ff5e0ff */
[----:B------:R-:W-:Y:S01]  /*72b0*/  UIADD3 UR32, UP1, UPT, UR12, 0x80, URZ ;  /* 0x000000800c207890 */ /* 0x000fe2000ff3e0ff */
[----:B------:R-:W-:Y:S01]  /*72c0*/  UMOV UR4, URZ ;  /* 0x000000ff00047c82 */ /* 0x000fe20008000000 */
[----:B------:R-:W-:Y:S01]  /*72d0*/  UMOV UR34, 0x0 ;  /* 0x0000000000227882 */ /* 0x000fe20000000000 */
[----:B------:R-:W-:Y:S02]  /*72e0*/  UIADD3.X UR31, UPT, UPT, UR4, 0x40004040, URZ, UP2, !UPT ;  /* 0x40004040041f7890 */ /* 0x000fe400097fe4ff */
[----:B------:R-:W-:Y:S02]  /*72f0*/  UIADD3.X UR33, UPT, UPT, UR4, 0x40004040, URZ, UP1, !UPT ;  /* 0x4000404004217890 */ /* 0x000fe40008ffe4ff */
[----:B------:R-:W-:Y:S02]  /*7300*/  UIADD3.64 UR24, UPT, UPT, UR30, 0x2, URZ ;  /* 0x000000021e187897 */ /* 0x000fe4000fffe0ff */
[----:B------:R-:W-:Y:S02]  /*7310*/  UIADD3.64 UR22, UPT, UPT, UR32, 0x80, URZ ;  /* 0x0000008020167897 */ /* 0x000fe4000fffe0ff */
[----:B------:R-:W-:-:S02]  /*7320*/  UIADD3.64 UR28, UPT, UPT, UR30, 0x4, URZ ;  /* 0x000000041e1c7897 */ /* 0x000fc4000fffe0ff */
[----:B------:R-:W-:Y:S01]  /*7330*/  UIADD3.64 UR26, UPT, UPT, UR32, 0x100, URZ ;  /* 0x00000100201a7897 */ /* 0x000fe2000fffe0ff */
[----:B------:R-:W-:Y:S01]  /*7340*/  UMOV UR35, 0x4208010 ;  /* 0x0420801000237882 */ /* 0x000fe20000000000 */
[----:B------:R-:W-:Y:S01]  /*7350*/  UMOV UR15, 0x40004040 ;  /* 0x40004040000f7882 */ /* 0x000fe20000000000 */
[----:B------:R-:W-:Y:S01]  /*7360*/  UMOV UR13, 0x40004040 ;  /* 0x40004040000d7882 */ /* 0x000fe20000000000 */
[----:B------:R-:W-:Y:S01]  /*7370*/  UMOV UR36, 0x0 ;  /* 0x0000000000247882 */ /* 0x000fe20000000000 */
[----:B------:R-:W-:Y:S01]  /*7380*/  UMOV UR37, 0x4208010 ;  /* 0x0420801000257882 */ /* 0x000fe20000000000 */
[----:B------:R-:W-:Y:S01]  /*7390*/  UMOV UR38, 0x0 ;  /* 0x0000000000267882 */ /* 0x000fe20000000000 */
[----:B------:R-:W-:Y:S01]  /*73a0*/  UMOV UR39, 0x4208010 ;  /* 0x0420801000277882 */ /* 0x000fe20000000000 */
[----:B------:R-:W-:Y:S01]  /*73b0*/  UMOV UR4, UR11 ;  /* 0x0000000b00047c82 */ /* 0x000fe20008000000 */
[----:B------:R-:W-:Y:S01]  /*73c0*/  UMOV UR5, URZ ;  /* 0x000000ff00057c82 */ /* 0x000fe20008000000 */
[----:B------:R0:W-:Y:S01]  /*73d0*/  UTCHMMA gdesc[UR12], gdesc[UR14], tmem[UR8], tmem[UR34], idesc[UR35], !UPT ;  /* 0x00ff220e0c0075ea */ /* 0x0001e2000f800008 */
[----:B------:R-:W-:Y:S01]  /*73e0*/  UMOV UR40, 0x0 ;  /* 0x0000000000287882 */ /* 0x000fe20000000000 */
[----:B------:R-:W-:Y:S01]  /*73f0*/  UMOV UR41, 0x4208010 ;  /* 0x0420801000297882 */ /* 0x000fe20000000000 */
[----:B------:R0:W-:Y:S01]  /*7400*/  UTCHMMA gdesc[UR32], gdesc[UR30], tmem[UR8], tmem[UR36], idesc[UR37], UPT ;  /* 0x00ff241e200075ea */ /* 0x0001e2000b800008 */
[----:B------:R-:W-:Y:S01]  /*7410*/  UMOV UR4, UR4 ;  /* 0x0000000400047c82 */ /* 0x000fe20008000000 */
[----:B------:R0:W-:Y:S01]  /*7420*/  UTCHMMA gdesc[UR22], gdesc[UR24], tmem[UR8], tmem[UR38], idesc[UR39], UPT ;  /* 0x00ff2618160075ea */ /* 0x0001e2000b800008 */
[----:B------:R0:W-:Y:S01]  /*7430*/  UTCHMMA gdesc[UR26], gdesc[UR28], tmem[UR8], tmem[UR40], idesc[UR41], UPT ;  /* 0x00ff281c1a0075ea */ /* 0x0001e2000b800008 */
[----:B------:R0:W-:Y:S01]  /*7440*/  UTCBAR [UR4], URZ ;  /* 0x000000ff040073e9 */ /* 0x0001e200080000ff */
[----:B------:R-:W-:Y:S01]  /*7450*/  NOP ;  /* 0x0000000000007918 */ /* 0x000fe20000000000 */
.L_x_6:
[----:B------:R-:W-:Y:S01]  /*7460*/  SHF.R.S32.HI R19, RZ, 0x1f, R234 ;  /* 0x0000001fff137819 */ /* 0x000fe200000114ea */
[----:B0-----:R-:W-:Y:S01]  /*7470*/  USGXT.U32 UR14, UR19, 0xe ;  /* 0x0000000e130e789a */ /* 0x001fe20008000000 */
[----:B------:R-:W-:Y:S01]  /*7480*/  IADD3 R186, P2, PT, R222, UR16, RZ ;  /* 0x00000010deba7c10 */ /* 0x000fe2000ff5e0ff */
[----:B------:R-:W-:Y:S01]  /*7490*/  USGXT.U32 UR12, UR18, 0xe ;  /* 0x0000000e120c789a */ /* 0x000fe20008000000 */
[----:B------:R-:W-:Y:S01]  /*74a0*/  LEA.HI R19, R19, R234, RZ, 0x6 ;  /* 0x000000ea13137211 */ /* 0x000fe200078f30ff */
[----:B------:R-:W-:Y:S01]  /*74b0*/  UIADD3 UR32, UP2, UPT, UR14, 0x2, URZ ;  /* 0x000000020e207890 */ /* 0x000fe2000ff5e0ff */
[----:B------:R-:W-:Y:S01]  /*74c0*/  IADD3.X R187, PT, PT, R225, UR17, RZ, P2, !PT ;  /* 0x00000011e1bb7c10 */ /* 0x000fe200097fe4ff */
[----:B------:R-:W-:Y:S01]  /*74d0*/  UIADD3 UR30, UP1, UPT, UR12, 0x80, URZ ;  /* 0x000000800c1e7890 */ /* 0x000fe2000ff3e0ff */
[----:B------:R-:W-:Y:S01]  /*74e0*/  SHF.R.S32.HI R19, RZ, 0x6, R19 ;  /* 0x00000006ff137819 */ /* 0x000fe20000011413 */
[----:B------:R-:W-:Y:S01]  /*74f0*/  UIADD3.X UR33, UPT, UPT, UR7, 0x40004040, URZ, UP2, !UPT ;  /* 0x4000404007217890 */ /* 0x000fe200097fe4ff */
[----:B------:R-:W-:Y:S01]  /*7500*/  IADD3 R178, P6, PT, R227, UR16, RZ ;  /* 0x00000010e3b27c10 */ /* 0x000fe2000ffde0ff */
[----:B------:R-:W-:Y:S01]  /*7510*/  UIADD3.X UR31, UPT, UPT, UR6, 0x40004040, URZ, UP1, !UPT ;  /* 0x40004040061f7890 */ /* 0x000fe20008ffe4ff */
[----:B------:R-:W-:Y:S01]  /*7520*/  VIMNMX R23, PT, PT, R19, 0x1, !PT ;  /* 0x0000000113177848 */ /* 0x000fe20007fe0100 */
[----:B------:R-:W-:Y:S01]  /*7530*/  IMAD.SHL.U32 R19, R21, 0x40, RZ ;  /* 0x0000004015137824 */ /* 0x000fe200078e00ff */
[----:B------:R-:W-:Y:S01]  /*7540*/  IADD3.X R179, PT, PT, R232, UR17, RZ, P6, !PT ;  /* 0x00000011e8b37c10 */ /* 0x000fe2000b7fe4ff */
[----:B------:R-:W-:Y:S01]  /*7550*/  UMOV UR4, URZ ;  /* 0x000000ff00047c82 */ /* 0x000fe20008000000 */
[----:B------:R-:W-:Y:S01]  /*7560*/  IADD3 R180, P5, PT, R229, UR16, RZ ;  /* 0x00000010e5b47c10 */ /* 0x000fe2000ffbe0ff */
[----:B------:R-:W-:Y:S01]  /*7570*/  VIADD R21, R23, 0xffffffff ;  /* 0xffffffff17157836 */ /* 0x000fe20000000000 */
[----:B------:R-:W-:Y:S01]  /*7580*/  IADD3 R182, P4, PT, R224, UR16, RZ ;  /* 0x00000010e0b67c10 */ /* 0x000fe2000ff9e0ff */
[----:B------:R-:W-:Y:S01]  /*7590*/  IMAD.SHL.U32 R20, R20, 0x40, RZ ;  /* 0x0000004014147824 */ /* 0x000fe200078e00ff */
[----:B------:R-:W-:-:S02]  /*75a0*/  IADD3 R184, P3, PT, R228, UR16, RZ ;  /* 0x00000010e4b87c10 */ /* 0x000fc4000ff7e0ff */
[----:B------:R-:W-:Y:S02]  /*75b0*/  ISETP.NE.U32.AND P2, PT, R21, RZ, PT ;  /* 0x000000ff1500720c */ /* 0x000fe40003f45070 */
[----:B------:R-:W-:Y:S02]  /*75c0*/  IADD3 R188, P6, PT, R226, UR16, RZ ;  /* 0x00000010e2bc7c10 */ /* 0x000fe4000ffde0ff */
[----:B------:R-:W-:Y:S02]  /*75d0*/  IADD3.X R181, PT, PT, R233, UR17, RZ, P5, !PT ;  /* 0x00000011e9b57c10 */ /* 0x000fe4000affe4ff */
[----:B------:R-:W-:Y:S02]  /*75e0*/  IADD3.X R183, PT, PT, R231, UR17, RZ, P4, !PT ;  /* 0x00000011e7b77c10 */ /* 0x000fe4000a7fe4ff */
[----:B------:R-:W-:Y:S02]  /*75f0*/  IADD3.X R185, PT, PT, R230, UR17, RZ, P3, !PT ;  /* 0x00000011e6b97c10 */ /* 0x000fe40009ffe4ff */
[----:B------:R-:W-:-:S03]  /*7600*/  IADD3.X R189, PT, PT, R223, UR17, RZ, P6, !PT ;  /* 0x00000011dfbd7c10 */ /* 0x000fc6000b7fe4ff */
[----:B------:R-:W-:Y:S05]  /*7610*/  @!P2 BRA `(.L_x_7) ;  /* 0x00000020003ca947 */ /* 0x000fea0003800000 */
[----:B------:R-:W-:Y:S01]  /*7620*/  VIADD R22, R22, 0xffffffc0 ;  /* 0xffffffc016167836 */ /* 0x000fe20000000000 */
[----:B------:R-:W-:Y:S02]  /*7630*/  UIADD3.64 UR22, UPT, UPT, UR30, 0x80, URZ ;  /* 0x000000801e167897 */ /* 0x000fe4000fffe0ff */
[----:B------:R-:W-:Y:S02]  /*7640*/  UIADD3.64 UR24, UPT, UPT, UR32, 0x2, URZ ;  /* 0x0000000220187897 */ /* 0x000fe4000fffe0ff */
[----:B------:R-:W-:Y:S01]  /*7650*/  R2UR UR19, R22 ;  /* 0x00000000161372ca */ /* 0x000fe200000e0000 */
[----:B------:R-:W-:Y:S02]  /*7660*/  UIADD3.64 UR26, UPT, UPT, UR30, 0x100, URZ ;  /* 0x000001001e1a7897 */ /* 0x000fe4000fffe0ff */
[----:B------:R-:W-:Y:S01]  /*7670*/  UIADD3.64 UR28, UPT, UPT, UR32, 0x4, URZ ;  /* 0x00000004201c7897 */ /* 0x000fe2000fffe0ff */
[----:B------:R-:W-:Y:S01]  /*7680*/  UMOV UR18, 0x1 ;  /* 0x0000000100127882 */ /* 0x000fe20000000000 */
[----:B------:R-:W-:-:S10]  /*7690*/  UMOV UR5, URZ ;  /* 0x000000ff00057c82 */ /* 0x000fd40008000000 */
.L_x_10:
[----:B------:R-:W-:Y:S01]  /*76a0*/  USHF.L.U32 UR4, UR4, 0x1f, URZ ;  /* 0x0000001f04047899 */ /* 0x000fe200080006ff */
[----:B0-----:R-:W0:Y:S01]  /*76b0*/  S2R R23, SR_TID.X ;  /* 0x0000000000177919 */ /* 0x001e220000002100 */
[----:B------:R-:W-:-:S04]  /*76c0*/  IMAD.WIDE R218, R20, 0x2, R218 ;  /* 0x0000000214da7825 */ /* 0x000fc800078e02da */
[----:B------:R-:W-:-:S04]  /*76d0*/  IMAD.U32 R22, RZ, RZ, UR4 ;  /* 0x00000004ff167e24 */ /* 0x000fc8000f8e00ff */
[----:B------:R-:W1:Y:S01]  /*76e0*/  SYNCS.PHASECHK.TRANS64.TRYWAIT P2, [UR11], R22 ;  /* 0x00000016ff0075a7 */ /* 0x000e62000804110b */
[----:B0-----:R-:W-:-:S04]  /*76f0*/  SHF.R.U32.HI R23, RZ, 0x6, R23 ;  /* 0x00000006ff177819 */ /* 0x001fc80000011617 */
[----:B------:R-:W-:-:S04]  /*7700*/  SGXT.U32 R23, R23, 0x1 ;  /* 0x000000011717781a */ /* 0x000fc80000000000 */
[----:B------:R-:W-:Y:S01]  /*7710*/  ISETP.GE.AND P6, PT, R23, UR19, PT ;  /* 0x0000001317007c0c */ /* 0x000fe2000bfc6270 */
[----:B-1----:R-:W-:-:S12]  /*7720*/  @!P2 BRA `(.L_x_8) ;  /* 0x000000400084a947 */ /* 0x002fd80003800000 */
.L_x_16:
[----:B------:R0:W-:Y:S01]  /*7730*/  STL [R1+0x10c], R93 ;  /* 0x00010c5d01007387 */ /* 0x0001e20000100800 */
[----:B------:R-:W-:Y:S01]  /*7740*/  PRMT R228, RZ, 0x7610, R228 ;  /* 0x00007610ffe47816 */ /* 0x000fe200000000e4 */
[C---:B------:R-:W-:Y:S01]  /*7750*/  IMAD.WIDE R88, R20.reuse, 0x2, R88 ;  /* 0x0000000214587825 */ /* 0x040fe200078e0258 */
[----:B------:R-:W-:Y:S01]  /*7760*/  PRMT R229, RZ, 0x7610, R229 ;  /* 0x00007610ffe57816 */ /* 0x000fe200000000e5 */
[----:B------:R1:W-:Y:S02]  /*7770*/  STL [R1+0x108], R21 ;  /* 0x0001081501007387 */ /* 0x0003e40000100800 */
[C---:B------:R-:W-:Y:S02]  /*7780*/  IMAD.WIDE R178, R20.reuse, 0x2, R178 ;  /* 0x0000000214b27825 */ /* 0x040fe400078e02b2 */
[----:B------:R-:W2:Y:S02]  /*7790*/  @!P6 LDG.E.U16 R228, desc[UR20][R88.64] ;  /* 0x0000001458e4e981 */ /* 0x000ea4000c1e1500 */
[----:B------:R-:W-:Y:S01]  /*77a0*/  IMAD.WIDE R194, R20, 0x2, R194 ;  /* 0x0000000214c27825 */ /* 0x000fe200078e02c2 */
[----:B0-----:R-:W1:Y:S01]  /*77b0*/  S2R R93, SR_TID.X ;  /* 0x00000000005d7919 */ /* 0x001e620000002100 */
[----:B------:R-:W-:-:S02]  /*77c0*/  PRMT R230, RZ, 0x7610, R230 ;  /* 0x00007610ffe67816 */ /* 0x000fc400000000e6 */
[C---:B------:R-:W-:Y:S01]  /*77d0*/  IMAD.WIDE R212, R20.reuse, 0x2, R212 ;  /* 0x0000000214d47825 */ /* 0x040fe200078e02d4 */
[----:B------:R-:W-:Y:S01]  /*77e0*/  PRMT R235, RZ, 0x7610, R235 ;  /* 0x00007610ffeb7816 */ /* 0x000fe200000000eb */
[----:B------:R0:W-:Y:S02]  /*77f0*/  STL [R1+0x104], R0 ;  /* 0x0001040001007387 */ /* 0x0001e40000100800 */
[----:B------:R-:W-:-:S04]  /*7800*/  IMAD.WIDE R90, R20, 0x2, R90 ;  /* 0x00000002145a7825 */ /* 0x000fc800078e025a */
[----:B------:R-:W-:-:S04]  /*7810*/  IMAD.WIDE R192, R20, 0x2, R192 ;  /* 0x0000000214c07825 */ /* 0x000fc800078e02c0 */
[----:B------:R-:W-:-:S04]  /*7820*/  IMAD.WIDE R180, R20, 0x2, R180 ;  /* 0x0000000214b47825 */ /* 0x000fc800078e02b4 */
[----:B------:R-:W-:-:S04]  /*7830*/  IMAD.WIDE R208, R20, 0x2, R208 ;  /* 0x0000000214d07825 */ /* 0x000fc800078e02d0 */
[----:B------:R-:W-:-:S04]  /*7840*/  IMAD.WIDE R198, R20, 0x2, R198 ;  /* 0x0000000214c67825 */ /* 0x000fc800078e02c6 */
[----:B------:R-:W-:-:S04]  /*7850*/  IMAD.WIDE R216, R20, 0x2, R216 ;  /* 0x0000000214d87825 */ /* 0x000fc800078e02d8 */
[C---:B------:R-:W-:Y:S01]  /*7860*/  IMAD.WIDE R186, R20.reuse, 0x2, R186 ;  /* 0x0000000214ba7825 */ /* 0x040fe200078e02ba */
[--C-:B-1----:R-:W-:Y:S02]  /*7870*/  SHF.R.U32.HI R21, RZ, 0x6, R93.reuse ;  /* 0x00000006ff157819 */ /* 0x102fe4000001165d */
[----:B------:R-:W-:Y:S01]  /*7880*/  SHF.R.U32.HI R93, RZ, 0x6, R93 ;  /* 0x00000006ff5d7819 */ /* 0x000fe2000001165d */
[C---:B------:R-:W-:Y:S01]  /*7890*/  IMAD.WIDE R206, R20.reuse, 0x2, R206 ;  /* 0x0000000214ce7825 */ /* 0x040fe200078e02ce */
[----:B------:R-:W-:Y:S02]  /*78a0*/  SGXT.U32 R21, R21, 0x1 ;  /* 0x000000011515781a */ /* 0x000fe40000000000 */
[----:B------:R-:W-:Y:S01]  /*78b0*/  SGXT.U32 R93, R93, 0x1 ;  /* 0x000000015d5d781a */ /* 0x000fe20000000000 */
[C---:B------:R-:W-:Y:S01]  /*78c0*/  IMAD.WIDE R184, R20.reuse, 0x2, R184 ;  /* 0x0000000214b87825 */ /* 0x040fe200078e02b8 */
[----:B------:R-:W-:Y:S02]  /*78d0*/  LOP3.LUT R21, R21, 0x2, RZ, 0xfc, !PT ;  /* 0x0000000215157812 */ /* 0x000fe400078efcff */
[----:B------:R-:W-:Y:S01]  /*78e0*/  LOP3.LUT R93, R93, 0x8, RZ, 0xfc, !PT ;  /* 0x000000085d5d7812 */ /* 0x000fe200078efcff */
[----:B------:R-:W-:Y:S01]  /*78f0*/  IMAD.WIDE R200, R20, 0x2, R200 ;  /* 0x0000000214c87825 */ /* 0x000fe200078e02c8 */
[----:B------:R-:W-:-:S02]  /*7900*/  ISETP.GE.AND P2, PT, R21, UR19, PT ;  /* 0x0000001315007c0c */ /* 0x000fc4000bf46270 */
[----:B------:R-:W1:Y:S01]  /*7910*/  S2R R21, SR_TID.X ;  /* 0x0000000000157919 */ /* 0x000e620000002100 */
[----:B------:R-:W-:Y:S02]  /*7920*/  ISETP.GE.AND P3, PT, R93, UR19, PT ;  /* 0x000000135d007c0c */ /* 0x000fe4000bf66270 */
[----:B------:R-:W-:-:S08]  /*7930*/  PRMT R240, RZ, 0x7610, R240 ;  /* 0x00007610fff07816 */ /* 0x000fd000000000f0 */
[----:B------:R-:W3:Y:S04]  /*7940*/  @!P2 LDG.E.U16 R229, desc[UR20][R90.64] ;  /* 0x000000145ae5a981 */ /* 0x000ee8000c1e1500 */
[----:B------:R-:W4:Y:S01]  /*7950*/  @!P3 LDG.E.U16 R230, desc[UR20][R178.64] ;  /* 0x00000014b2e6b981 */ /* 0x000f22000c1e1500 */
[--C-:B-1----:R-:W-:Y:S02]  /*7960*/  SHF.R.U32.HI R93, RZ, 0x6, R21.reuse ;  /* 0x00000006ff5d7819 */ /* 0x102fe40000011615 */
[----:B------:R-:W-:Y:S02]  /*7970*/  SHF.R.U32.HI R21, RZ, 0x6, R21 ;  /* 0x00000006ff157819 */ /* 0x000fe40000011615 */
[----:B------:R-:W-:Y:S02]  /*7980*/  SGXT.U32 R93, R93, 0x1 ;  /* 0x000000015d5d781a */ /* 0x000fe40000000000 */
[----:B------:R-:W-:-:S02]  /*7990*/  SGXT.U32 R21, R21, 0x1 ;  /* 0x000000011515781a */ /* 0x000fc40000000000 */
[----:B------:R-:W-:Y:S02]  /*79a0*/  LOP3.LUT R93, R93, 0xa, RZ, 0xfc, !PT ;  /* 0x0000000a5d5d7812 */ /* 0x000fe400078efcff */
[----:B------:R-:W-:Y:S02]  /*79b0*/  LOP3.LUT R21, R21, 0x10, RZ, 0xfc, !PT ;  /* 0x0000001015157812 */ /* 0x000fe400078efcff */
[----:B------:R-:W-:Y:S02]  /*79c0*/  ISETP.GE.AND P4, PT, R93, UR19, PT ;  /* 0x000000135d007c0c */ /* 0x000fe4000bf86270 */
[----:B------:R-:W1:Y:S01]  /*79d0*/  S2R R93, SR_TID.X ;  /* 0x00000000005d7919 */ /* 0x000e620000002100 */
[----:B------:R-:W-:Y:S02]  /*79e0*/  ISETP.GE.AND P5, PT, R21, UR19, PT ;  /* 0x0000001315007c0c */ /* 0x000fe4000bfa6270 */
[----:B-1----:R-:W-:-:S04]  /*79f0*/  SHF.R.U32.HI R21, RZ, 0x6, R93 ;  /* 0x00000006ff157819 */ /* 0x002fc8000001165d */
[----:B------:R-:W-:-:S04]  /*7a00*/  SGXT.U32 R21, R21, 0x1 ;  /* 0x000000011515781a */ /* 0x000fc80000000000 */
[----:B------:R-:W-:-:S04]  /*7a10*/  LOP3.LUT R21, R21, 0x12, RZ, 0xfc, !PT ;  /* 0x0000001215157812 */ /* 0x000fc800078efcff */
[----:B------:R-:W-:Y:S02]  /*7a20*/  ISETP.GE.AND P6, PT, R21, UR19, PT ;  /* 0x0000001315007c0c */ /* 0x000fe4000bfc6270 */
[----:B------:R-:W0:Y:S01]  /*7a30*/  S2R R21, SR_TID.X ;  /* 0x0000000000157919 */ /* 0x000e220000002100 */
[----:B------:R-:W-:Y:S02]  /*7a40*/  ISETP.GE.AND P3, PT, R3, UR19, PT ;  /* 0x0000001303007c0c */ /* 0x000fe4000bf66270 */
[----:B------:R-:W-:-:S11]  /*7a50*/  SHF.R.U32.HI R93, RZ, 0x6, R93 ;  /* 0x00000006ff5d7819 */ /* 0x000fd6000001165d */
[----:B------:R-:W3:Y:S01]  /*7a60*/  @!P3 LDG.E.U16 R235, desc[UR20][R194.64] ;  /* 0x00000014c2ebb981 */ /* 0x000ee2000c1e1500 */
[----:B------:R-:W-:Y:S02]  /*7a70*/  ISETP.GE.AND P3, PT, R8, UR19, PT ;  /* 0x0000001308007c0c */ /* 0x000fe4000bf66270 */
[----:B------:R-:W-:Y:S02]  /*7a80*/  SGXT.U32 R93, R93, 0x1 ;  /* 0x000000015d5d781a */ /* 0x000fe40000000000 */
[----:B0-----:R-:W-:-:S09]  /*7a90*/  SHF.R.U32.HI R0, RZ, 0x6, R21 ;  /* 0x00000006ff007819 */ /* 0x001fd20000011615 */
[----:B------:R-:W3:Y:S01]  /*7aa0*/  @!P3 LDG.E.U16 R240, desc[UR20][R212.64] ;  /* 0x00000014d4f0b981 */ /* 0x000ee2000c1e1500 */
[----:B------:R-:W-:-:S04]  /*7ab0*/  SGXT.U32 R0, R0, 0x1 ;  /* 0x000000010000781a */ /* 0x000fc80000000000 */
[----:B------:R-:W-:Y:S02]  /*7ac0*/  LOP3.LUT R0, R0, 0xc, RZ, 0xfc, !PT ;  /* 0x0000000c00007812 */ /* 0x000fe400078efcff */
[----:B------:R-:W-:Y:S02]  /*7ad0*/  LOP3.LUT R93, R93, 0x18, RZ, 0xfc, !PT ;  /* 0x000000185d5d7812 */ /* 0x000fe400078efcff */
[----:B------:R-:W-:Y:S02]  /*7ae0*/  ISETP.GE.AND P3, PT, R0, UR19, PT ;  /* 0x0000001300007c0c */ /* 0x000fe4000bf66270 */
[----:B------:R-:W0:Y:S01]  /*7af0*/  S2R R0, SR_TID.X ;  /* 0x0000000000007919 */ /* 0x000e220000002100 */
[----:B------:R-:W-:Y:S02]  /*7b00*/  ISETP.GE.AND P2, PT, R93, UR19, PT ;  /* 0x000000135d007c0c */ /* 0x000fe4000bf46270 */
[----:B------:R-:W-:Y:S02]  /*7b10*/  PRMT R231, RZ, 0x7610, R231 ;  /* 0x00007610ffe77816 */ /* 0x000fe400000000e7 */
[----:B------:R-:W-:-:S04]  /*7b20*/  PRMT R234, RZ, 0x7610, R234 ;  /* 0x00007610ffea7816 */ /* 0x000fc800000000ea */
[----:B------:R-:W3:Y:S01]  /*7b30*/  @!P4 LDG.E.U16 R231, desc[UR20][R180.64] ;  /* 0x00000014b4e7c981 */ /* 0x000ee2000c1e1500 */
[----:B------:R-:W-:-:S04]  /*7b40*/  ISETP.GE.AND P4, PT, R4, UR19, PT ;  /* 0x0000001304007c0c */ /* 0x000fc8000bf86270 */
[----:B------:R-:W3:Y:S01]  /*7b50*/  @!P2 LDG.E.U16 R234, desc[UR20][R192.64] ;  /* 0x00000014c0eaa981 */ /* 0x000ee2000c1e1500 */
[----:B------:R-:W-:Y:S02]  /*7b60*/  ISETP.GE.AND P2, PT, R7, UR19, PT ;  /* 0x0000001307007c0c */ /* 0x000fe4000bf46270 */
[----:B------:R-:W-:Y:S02]  /*7b70*/  SHF.R.U32.HI R21, RZ, 0x6, R21 ;  /* 0x00000006ff157819 */ /* 0x000fe40000011615 */
[----:B------:R-:W-:Y:S02]  /*7b80*/  PRMT R236, RZ, 0x7610, R236 ;  /* 0x00007610ffec7816 */ /* 0x000fe400000000ec */
[----:B------:R-:W-:Y:S02]  /*7b90*/  SGXT.U32 R21, R21, 0x1 ;  /* 0x000000011515781a */ /* 0x000fe40000000000 */
[----:B------:R-:W-:Y:S02]  /*7ba0*/  PRMT R239, RZ, 0x7610, R239 ;  /* 0x00007610ffef7816 */ /* 0x000fe400000000ef */
[----:B------:R-:W-:Y:S01]  /*7bb0*/  LOP3.LUT R21, R21, 0x4, RZ, 0xfc, !PT ;  /* 0x0000000415157812 */ /* 0x000fe200078efcff */
[----:B------:R-:W3:Y:S01]  /*7bc0*/  @!P4 LDG.E.U16 R236, desc[UR20][R198.64] ;  /* 0x00000014c6ecc981 */ /* 0x000ee2000c1e1500 */
[----:B------:R-:W-:-:S03]  /*7bd0*/  ISETP.GE.AND P4, PT, R10, UR19, PT ;  /* 0x000000130a007c0c */ /* 0x000fc6000bf86270 */
[----:B------:R-:W3:Y:S01]  /*7be0*/  @!P2 LDG.E.U16 R239, desc[UR20][R208.64] ;  /* 0x00000014d0efa981 */ /* 0x000ee2000c1e1500 */
[----:B------:R-:W-:Y:S02]  /*7bf0*/  ISETP.GE.AND P2, PT, R21, UR19, PT ;  /* 0x0000001315007c0c */ /* 0x000fe4000bf46270 */
[----:B0-----:R-:W-:Y:S02]  /*7c00*/  SHF.R.U32.HI R21, RZ, 0x6, R0 ;  /* 0x00000006ff157819 */ /* 0x001fe40000011600 */
[----:B------:R-:W-:Y:S02]  /*7c10*/  PRMT R241, RZ, 0x7610, R241 ;  /* 0x00007610fff17816 */ /* 0x000fe400000000f1 */
[----:B------:R-:W-:Y:S02]  /*7c20*/  SGXT.U32 R21, R21, 0x1 ;  /* 0x000000011515781a */ /* 0x000fe40000000000 */
[----:B------:R-:W-:Y:S02]  /*7c30*/  PRMT R233, RZ, 0x7610, R233 ;  /* 0x00007610ffe97816 */ /* 0x000fe400000000e9 */
[----:B------:R-:W-:Y:S01]  /*7c40*/  LOP3.LUT R21, R21, 0x6, RZ, 0xfc, !PT ;  /* 0x0000000615157812 */ /* 0x000fe200078efcff */
[----:B------:R-:W3:Y:S03]  /*7c50*/  @!P4 LDG.E.U16 R241, desc[UR20][R216.64] ;  /* 0x00000014d8f1c981 */ /* 0x000ee6000c1e1500 */
[----:B------:R-:W-:Y:S01]  /*7c60*/  ISETP.GE.AND P4, PT, R21, UR19, PT ;  /* 0x0000001315007c0c */ /* 0x000fe2000bf86270 */
[----:B------:R-:W3:Y:S01]  /*7c70*/  @!P6 LDG.E.U16 R233, desc[UR20][R186.64] ;  /* 0x00000014bae9e981 */ /* 0x000ee2000c1e1500 */
[----:B------:R-:W-:Y:S01]  /*7c80*/  ISETP.GE.AND P6, PT, R6, UR19, PT ;  /* 0x0000001306007c0c */ /* 0x000fe2000bfc6270 */
[----:B------:R-:W0:Y:S01]  /*7c90*/  S2R R21, SR_TID.X ;  /* 0x0000000000157919 */ /* 0x000e220000002100 */
[----:B------:R-:W-:-:S02]  /*7ca0*/  PRMT R238, RZ, 0x7610, R238 ;  /* 0x00007610ffee7816 */ /* 0x000fc400000000ee */
[----:B------:R-:W-:-:S06]  /*7cb0*/  PRMT R232, RZ, 0x7610, R232 ;  /* 0x00007610ffe87816 */ /* 0x000fcc00000000e8 */
[----:B------:R-:W3:Y:S01]  /*7cc0*/  @!P5 LDG.E.U16 R232, desc[UR20][R184.64] ;  /* 0x00000014b8e8d981 */ /* 0x000ee2000c1e1500 */
[----:B------:R-:W-:-:S03]  /*7cd0*/  ISETP.GE.AND P5, PT, R5, UR19, PT ;  /* 0x0000001305007c0c */ /* 0x000fc6000bfa6270 */
[----:B------:R-:W3:Y:S01]  /*7ce0*/  @!P6 LDG.E.U16 R238, desc[UR20][R206.64] ;  /* 0x00000014ceeee981 */ /* 0x000ee2000c1e1500 */
[----:B------:R-:W-:Y:S02]  /*7cf0*/  ISETP.GE.AND P6, PT, R11, UR19, PT ;  /* 0x000000130b007c0c */ /* 0x000fe4000bfc6270 */
[----:B------:R-:W-:Y:S02]  /*7d00*/  PRMT R243, RZ, 0x7610, R243 ;  /* 0x00007610fff37816 */ /* 0x000fe400000000f3 */
[----:B------:R-:W-:Y:S02]  /*7d10*/  PRMT R237, RZ, 0x7610, R237 ;  /* 0x00007610ffed7816 */ /* 0x000fe400000000ed */
[----:B------:R-:W-:-:S04]  /*7d20*/  LEA.HI R0, R0, 0xe, RZ, 0x1a ;  /* 0x0000000e00007811 */ /* 0x000fc800078fd0ff */
[----:B------:R-:W3:Y:S01]  /*7d30*/  @!P5 LDG.E.U16 R237, desc[UR20][R200.64] ;  /* 0x00000014c8edd981 */ /* 0x000ee2000c1e1500 */
[----:B------:R-:W-:-:S03]  /*7d40*/  ISETP.GE.AND P5, PT, R9, UR19, PT ;  /* 0x0000001309007c0c */ /* 0x000fc6000bfa6270 */
[----:B------:R-:W3:Y:S01]  /*7d50*/  @!P6 LDG.E.U16 R243, desc[UR20][R218.64] ;  /* 0x00000014daf3e981 */ /* 0x000ee2000c1e1500 */
[----:B------:R-:W-:Y:S02]  /*7d60*/  ISETP.GE.AND P6, PT, R0, UR19, PT ;  /* 0x0000001300007c0c */ /* 0x000fe4000bfc6270 */
[--C-:B0-----:R-:W-:Y:S02]  /*7d70*/  SHF.R.U32.HI R0, RZ, 0x6, R21.reuse ;  /* 0x00000006ff007819 */ /* 0x101fe40000011615 */
[----:B------:R-:W-:Y:S01]  /*7d80*/  SHF.R.U32.HI R21, RZ, 0x6, R21 ;  /* 0x00000006ff157819 */ /* 0x000fe20000011615 */
[C---:B------:R-:W-:Y:S01]  /*7d90*/  IMAD.WIDE R182, R20.reuse, 0x2, R182 ;  /* 0x0000000214b67825 */ /* 0x040fe200078e02b6 */
[----:B------:R-:W-:Y:S02]  /*7da0*/  PRMT R245, RZ, 0x7610, R245 ;  /* 0x00007610fff57816 */ /* 0x000fe400000000f5 */
[----:B------:R-:W-:Y:S01]  /*7db0*/  SGXT.U32 R21, R21, 0x1 ;  /* 0x000000011515781a */ /* 0x000fe20000000000 */
[----:B------:R-:W-:Y:S01]  /*7dc0*/  IMAD.WIDE R214, R20, 0x2, R214 ;  /* 0x0000000214d67825 */ /* 0x000fe200078e02d6 */
[----:B------:R-:W-:-:S02]  /*7dd0*/  PRMT R242, RZ, 0x7610, R242 ;  /* 0x00007610fff27816 */ /* 0x000fc400000000f2 */
[----:B------:R-:W-:Y:S01]  /*7de0*/  LOP3.LUT R21, R21, 0x14, RZ, 0xfc, !PT ;  /* 0x0000001415157812 */ /* 0x000fe200078efcff */
[----:B------:R-:W3:Y:S03]  /*7df0*/  @!P3 LDG.E.U16 R245, desc[UR20][R182.64] ;  /* 0x00000014b6f5b981 */ /* 0x000ee6000c1e1500 */
[----:B------:R-:W-:Y:S01]  /*7e00*/  ISETP.GE.AND P3, PT, R21, UR19, PT ;  /* 0x0000001315007c0c */ /* 0x000fe2000bf66270 */
[----:B------:R-:W3:Y:S01]  /*7e10*/  @!P5 LDG.E.U16 R242, desc[UR20][R214.64] ;  /* 0x00000014d6f2d981 */ /* 0x000ee2000c1e1500 */
[----:B------:R-:W-:Y:S01]  /*7e20*/  ISETP.GE.AND P5, PT, R12, UR19, PT ;  /* 0x000000130c007c0c */ /* 0x000fe2000bfa6270 */
[C---:B------:R-:W-:Y:S01]  /*7e30*/  IMAD.WIDE R188, R20.reuse, 0x2, R188 ;  /* 0x0000000214bc7825 */ /* 0x040fe200078e02bc */
[----:B------:R-:W-:Y:S02]  /*7e40*/  PRMT R24, RZ, 0x7610, R24 ;  /* 0x00007610ff187816 */ /* 0x000fe40000000018 */
[----:B------:R-:W-:Y:S01]  /*7e50*/  PRMT R26, RZ, 0x7610, R26 ;  /* 0x00007610ff1a7816 */ /* 0x000fe2000000001a */
[----:B------:R-:W-:-:S06]  /*7e60*/  IMAD.WIDE R196, R20, 0x2, R196 ;  /* 0x0000000214c47825 */ /* 0x000fcc00078e02c4 */
[----:B------:R-:W3:Y:S01]  /*7e70*/  @!P3 LDG.E.U16 R24, desc[UR20][R188.64] ;  /* 0x00000014bc18b981 */ /* 0x000ee2000c1e1500 */
[----:B------:R-:W-:-:S03]  /*7e80*/  ISETP.GE.AND P3, PT, R13, UR19, PT ;  /* 0x000000130d007c0c */ /* 0x000fc6000bf66270 */
[----:B------:R-:W3:Y:S01]  /*7e90*/  @!P5 LDG.E.U16 R26, desc[UR20][R196.64] ;  /* 0x00000014c41ad981 */ /* 0x000ee2000c1e1500 */
[----:B------:R-:W-:Y:S01]  /*7ea0*/  ISETP.GE.AND P5, PT, R15, UR19, PT ;  /* 0x000000130f007c0c */ /* 0x000fe2000bfa6270 */
[C---:B------:R-:W-:Y:S01]  /*7eb0*/  IMAD.WIDE R168, R20.reuse, 0x2, R168 ;  /* 0x0000000214a87825 */ /* 0x040fe200078e02a8 */
[----:B------:R-:W-:Y:S02]  /*7ec0*/  PRMT R244, RZ, 0x7610, R244 ;  /* 0x00007610fff47816 */ /* 0x000fe400000000f4 */
[----:B------:R-:W-:Y:S01]  /*7ed0*/  PRMT R28, RZ, 0x7610, R28 ;  /* 0x00007610ff1c7816 */ /* 0x000fe2000000001c */
[C---:B------:R-:W-:Y:S01]  /*7ee0*/  IMAD.WIDE R202, R20.reuse, 0x2, R202 ;  /* 0x0000000214ca7825 */ /* 0x040fe200078e02ca */
[----:B------:R-:W-:Y:S02]  /*7ef0*/  PRMT R222, RZ, 0x7610, R222 ;  /* 0x00007610ffde7816 */ /* 0x000fe400000000de */
[----:B------:R-:W3:Y:S01]  /*7f00*/  @!P2 LDG.E.U16 R244, desc[UR20][R168.64] ;  /* 0x00000014a8f4a981 */ /* 0x000ee2000c1e1500 */
[----:B------:R-:W-:-:S03]  /*7f10*/  IMAD.WIDE R210, R20, 0x2, R210 ;  /* 0x0000000214d27825 */ /* 0x000fc600078e02d2 */
[----:B------:R-:W3:Y:S01]  /*7f20*/  @!P3 LDG.E.U16 R28, desc[UR20][R202.64] ;  /* 0x00000014ca1cb981 */ /* 0x000ee2000c1e1500 */
[----:B------:R-:W-:-:S03]  /*7f30*/  ISETP.GE.AND P3, PT, R16, UR19, PT ;  /* 0x0000001310007c0c */ /* 0x000fc6000bf66270 */
[----:B------:R-:W3:Y:S01]  /*7f40*/  @!P5 LDG.E.U16 R222, desc[UR20][R210.64] ;  /* 0x00000014d2ded981 */ /* 0x000ee2000c1e1500 */
[----:B------:R-:W-:Y:S01]  /*7f50*/  ISETP.GE.AND P5, PT, R18, UR19, PT ;  /* 0x0000001312007c0c */ /* 0x000fe2000bfa6270 */
[C---:B------:R-:W-:Y:S01]  /*7f60*/  IMAD.WIDE R80, R20.reuse, 0x2, R80 ;  /* 0x0000000214507825 */ /* 0x040fe200078e0250 */
[----:B------:R-:W-:Y:S02]  /*7f70*/  PRMT R224, RZ, 0x7610, R224 ;  /* 0x00007610ffe07816 */ /* 0x000fe400000000e0 */
[----:B------:R-:W-:Y:S01]  /*7f80*/  PRMT R226, RZ, 0x7610, R226 ;  /* 0x00007610ffe27816 */ /* 0x000fe200000000e2 */
[----:B------:R-:W-:-:S04]  /*7f90*/  IMAD.WIDE R84, R20, 0x2, R84 ;  /* 0x0000000214547825 */ /* 0x000fc800078e0254 */
[----:B------:R-:W3:Y:S04]  /*7fa0*/  @!P3 LDG.E.U16 R224, desc[UR20][R80.64] ;  /* 0x0000001450e0b981 */ /* 0x000ee8000c1e1500 */
[----:B------:R-:W3:Y:S01]  /*7fb0*/  @!P5 LDG.E.U16 R226, desc[UR20][R84.64] ;  /* 0x0000001454e2d981 */ /* 0x000ee2000c1e1500 */
[----:B------:R-:W-:Y:S01]  /*7fc0*/  PRMT R22, RZ, 0x7610, R22 ;  /* 0x00007610ff167816 */ /* 0x000fe20000000016 */
[----:B------:R-:W-:-:S05]  /*7fd0*/  IMAD.WIDE R170, R20, 0x2, R170 ;  /* 0x0000000214aa7825 */ /* 0x000fca00078e02aa */
[----:B------:R-:W3:Y:S01]  /*7fe0*/  @!P4 LDG.E.U16 R22, desc[UR20][R170.64] ;  /* 0x00000014aa16c981 */ /* 0x000ee2000c1e1500 */
[----:B------:R-:W0:Y:S01]  /*7ff0*/  S2R R93, SR_TID.X ;  /* 0x00000000005d7919 */ /* 0x000e220000002100 */
[----:B------:R-:W-:-:S04]  /*8000*/  SGXT.U32 R0, R0, 0x1 ;  /* 0x000000010000781a */ /* 0x000fc80000000000 */
[----:B------:R-:W-:-:S04]  /*8010*/  LOP3.LUT R0, R0, 0x16, RZ, 0xfc, !PT ;  /* 0x0000001600007812 */ /* 0x000fc800078efcff */
[----:B------:R-:W-:Y:S01]  /*8020*/  ISETP.GE.AND P2, PT, R0, UR19, PT ;  /* 0x0000001300007c0c */ /* 0x000fe2000bf46270 */
[C---:B------:R-:W-:Y:S01]  /*8030*/  IMAD.WIDE R174, R20.reuse, 0x2, R174 ;  /* 0x0000000214ae7825 */ /* 0x040fe200078e02ae */
[----:B------:R-:W-:Y:S02]  /*8040*/  PRMT R25, RZ, 0x7610, R25 ;  /* 0x00007610ff197816 */ /* 0x000fe40000000019 */
[----:B------:R-:W-:Y:S01]  /*8050*/  PRMT R27, RZ, 0x7610, R27 ;  /* 0x00007610ff1b7816 */ /* 0x000fe2000000001b */
[----:B------:R-:W-:-:S08]  /*8060*/  IMAD.WIDE R190, R20, 0x2, R190 ;  /* 0x0000000214be7825 */ /* 0x000fd000078e02be */
[----:B------:R-:W3:Y:S01]  /*8070*/  @!P2 LDG.E.U16 R25, desc[UR20][R190.64] ;  /* 0x00000014be19a981 */ /* 0x000ee2000c1e1500 */
[----:B0-----:R-:W-:-:S04]  /*8080*/  LEA.HI R0, R93, 0x1e, RZ, 0x1a ;  /* 0x0000001e5d007811 */ /* 0x001fc800078fd0ff */
[----:B------:R-:W-:Y:S02]  /*8090*/  ISETP.GE.AND P4, PT, R0, UR19, PT ;  /* 0x0000001300007c0c */ /* 0x000fe4000bf86270 */
[----:B------:R-:W-:Y:S02]  /*80a0*/  LEA.HI R0, R93, 0x2e, RZ, 0x1a ;  /* 0x0000002e5d007811 */ /* 0x000fe400078fd0ff */
[----:B------:R-:W-:-:S09]  /*80b0*/  ISETP.GE.AND P2, PT, R14, UR19, PT ;  /* 0x000000130e007c0c */ /* 0x000fd2000bf46270 */
[----:B------:R-:W3:Y:S01]  /*80c0*/  @!P4 LDG.E.U16 R27, desc[UR20][R174.64] ;  /* 0x00000014ae1bc981 */ /* 0x000ee2000c1e1500 */
[----:B------:R-:W-:Y:S01]  /*80d0*/  ISETP.GE.AND P4, PT, R0, UR19, PT ;  /* 0x0000001300007c0c */ /* 0x000fe2000bf86270 */
[C---:B------:R-:W-:Y:S01]  /*80e0*/  IMAD.WIDE R176, R20.reuse, 0x2, R176 ;  /* 0x0000000214b07825 */ /* 0x040fe200078e02b0 */
[----:B------:R-:W-:Y:S02]  /*80f0*/  PRMT R29, RZ, 0x7610, R29 ;  /* 0x00007610ff1d7816 */ /* 0x000fe4000000001d */
[----:B------:R-:W-:Y:S01]  /*8100*/  PRMT R223, RZ, 0x7610, R223 ;  /* 0x00007610ffdf7816 */ /* 0x000fe200000000df */
[----:B------:R-:W-:Y:S01]  /*8110*/  IMAD.WIDE R204, R20, 0x2, R204 ;  /* 0x0000000214cc7825 */ /* 0x000fe200078e02cc */
[----:B------:R-:W-:Y:S01]  /*8120*/  LEA.HI R0, R93, 0x3e, RZ, 0x1a ;  /* 0x0000003e5d007811 */ /* 0x000fe200078fd0ff */
[----:B------:R-:W0:Y:S03]  /*8130*/  S2R R21, SR_TID.X ;  /* 0x0000000000157919 */ /* 0x000e260000002100 */
        /* <DEDUP_REMOVED lines=10> */
[----:B------:R-:W-:-:S04]  /*81e0*/  IMAD.WIDE R82, R20, 0x2, R82 ;  /* 0x0000000214527825 */ /* 0x000fc800078e0252 */
[----:B------:R-:W3:Y:S04]  /*81f0*/  @!P4 LDG.E.U16 R227, desc[UR20][R86.64] ;  /* 0x0000001456e3c981 */ /* 0x000ee8000c1e1500 */
[----:B------:R-:W3:Y:S01]  /*8200*/  @!P2 LDG.E.U16 R225, desc[UR20][R82.64] ;  /* 0x0000001452e1a981 */ /* 0x000ee2000c1e1500 */
[----:B------:R-:W-:Y:S01]  /*8210*/  BAR.SYNC.DEFER_BLOCKING 0x0 ;  /* 0x0000000000007b1d */ /* 0x000fe20000010000 */
[----:B0-----:R-:W-:Y:S02]  /*8220*/  LOP3.LUT R21, R21, 0x3f, RZ, 0xc0, !PT ;  /* 0x0000003f15157812 */ /* 0x001fe400078ec0ff */
[----:B------:R-:W-:Y:S02]  /*8230*/  LOP3.LUT R0, R2, 0x20, RZ, 0x3c, !PT ;  /* 0x0000002002007812 */ /* 0x000fe400078e3cff */
[----:B------:R-:W-:Y:S01]  /*8240*/  ISETP.GE.AND P2, PT, R21, UR19, PT ;  /* 0x0000001315007c0c */ /* 0x000fe2000bf46270 */
[----:B------:R-:W-:-:S04]  /*8250*/  IMAD.WIDE R34, R19, 0x2, R34 ;  /* 0x0000000213227825 */ /* 0x000fc800078e0222 */
[----:B------:R-:W-:-:S04]  /*8260*/  IMAD.WIDE R32, R19, 0x2, R32 ;  /* 0x0000000213207825 */ /* 0x000fc800078e0220 */
[----:B------:R-:W-:-:S04]  /*8270*/  IMAD.WIDE R38, R19, 0x2, R38 ;  /* 0x0000000213267825 */ /* 0x000fc800078e0226 */
[C---:B------:R-:W-:Y:S01]  /*8280*/  IMAD.WIDE R42, R19.reuse, 0x2, R42 ;  /* 0x00000002132a7825 */ /* 0x040fe200078e022a */
[----:B--2---:R0:W-:Y:S04]  /*8290*/  STS.U16 [R2+UR9+0xa000], R228 ;  /* 0x00a000e402007988 */ /* 0x0041e80008000409 */
[----:B----4-:R1:W-:Y:S01]  /*82a0*/  STS.U16 [R2+UR9+0xa400], R230 ;  /* 0x00a400e602007988 */ /* 0x0103e20008000409 */
[C---:B------:R-:W-:Y:S01]  /*82b0*/  IMAD.WIDE R46, R19.reuse, 0x2, R46 ;  /* 0x00000002132e7825 */ /* 0x040fe200078e022e */
[----:B0-----:R-:W-:Y:S02]  /*82c0*/  PRMT R228, RZ, 0x7610, R228 ;  /* 0x00007610ffe47816 */ /* 0x001fe400000000e4 */
[----:B-1----:R-:W-:Y:S01]  /*82d0*/  PRMT R230, RZ, 0x7610, R230 ;  /* 0x00007610ffe67816 */ /* 0x002fe200000000e6 */
[----:B------:R-:W-:-:S03]  /*82e0*/  IMAD.WIDE R50, R19, 0x2, R50 ;  /* 0x0000000213327825 */ /* 0x000fc600078e0232 */
[----:B------:R-:W2:Y:S01]  /*82f0*/  @!P2 LDG.E.U16 R228, desc[UR20][R34.64] ;  /* 0x0000001422e4a981 */ /* 0x000ea2000c1e1500 */
[----:B------:R-:W-:-:S03]  /*8300*/  IMAD.WIDE R54, R19, 0x2, R54 ;  /* 0x0000000213367825 */ /* 0x000fc600078e0236 */
[----:B------:R-:W4:Y:S04]  /*8310*/  @!P2 LDG.E.U16 R230, desc[UR20][R38.64] ;  /* 0x0000001426e6a981 */ /* 0x000f28000c1e1500 */
[----:B---3--:R0:W-:Y:S01]  /*8320*/  STS.U16 [R2+UR9+0xb800], R240 ;  /* 0x00b800f002007988 */ /* 0x0081e20008000409 */
[----:B------:R-:W-:Y:S01]  /*8330*/  IMAD.WIDE R58, R19, 0x2, R58 ;  /* 0x00000002133a7825 */ /* 0x000fe200078e023a */
[----:B------:R-:W-:-:S03]  /*8340*/  LOP3.LUT R93, R2, 0x40, RZ, 0x3c, !PT ;  /* 0x00000040025d7812 */ /* 0x000fc600078e3cff */
[----:B------:R-:W-:-:S04]  /*8350*/  IMAD.WIDE R62, R19, 0x2, R62 ;  /* 0x00000002133e7825 */ /* 0x000fc800078e023e */
[C---:B------:R-:W-:Y:S01]  /*8360*/  IMAD.WIDE R66, R19.reuse, 0x2, R66 ;  /* 0x0000000213427825 */ /* 0x040fe200078e0242 */
[----:B0-----:R-:W-:Y:S01]  /*8370*/  PRMT R240, RZ, 0x7610, R240 ;  /* 0x00007610fff07816 */ /* 0x001fe200000000f0 */
[----:B------:R0:W-:Y:S04]  /*8380*/  STS.U16 [R2+UR9+0xac00], R234 ;  /* 0x00ac00ea02007988 */ /* 0x0001e80008000409 */
[----:B------:R1:W-:Y:S01]  /*8390*/  STS.U16 [R2+UR9+0xb000], R236 ;  /* 0x00b000ec02007988 */ /* 0x0003e20008000409 */
[----:B0-----:R-:W-:Y:S01]  /*83a0*/  PRMT R234, RZ, 0x7610, R234 ;  /* 0x00007610ffea7816 */ /* 0x001fe200000000ea */
[----:B------:R-:W-:-:S04]  /*83b0*/  IMAD.WIDE R68, R19, 0x2, R68 ;  /* 0x0000000213447825 */ /* 0x000fc800078e0244 */
[C---:B------:R-:W-:Y:S01]  /*83c0*/  IMAD.WIDE R70, R19.reuse, 0x2, R70 ;  /* 0x0000000213467825 */ /* 0x040fe200078e0246 */
[----:B------:R-:W3:Y:S04]  /*83d0*/  @!P2 LDG.E.U16 R234, desc[UR20][R54.64] ;  /* 0x0000001436eaa981 */ /* 0x000ee8000c1e1500 */
[----:B------:R-:W-:Y:S01]  /*83e0*/  STS.U16 [R2+UR9+0xbc00], R241 ;  /* 0x00bc00f102007988 */ /* 0x000fe20008000409 */
[----:B-1----:R-:W-:Y:S01]  /*83f0*/  PRMT R236, RZ, 0x7610, R236 ;  /* 0x00007610ffec7816 */ /* 0x002fe200000000ec */
[----:B------:R-:W-:-:S04]  /*8400*/  IMAD.WIDE R72, R19, 0x2, R72 ;  /* 0x0000000213487825 */ /* 0x000fc800078e0248 */
[----:B------:R-:W-:Y:S01]  /*8410*/  IMAD.WIDE R74, R19, 0x2, R74 ;  /* 0x00000002134a7825 */ /* 0x000fe200078e024a */
[----:B------:R-:W3:Y:S04]  /*8420*/  @!P2 LDG.E.U16 R236, desc[UR20][R62.64] ;  /* 0x000000143eeca981 */ /* 0x000ee8000c1e1500 */
[----:B------:R0:W-:Y:S04]  /*8430*/  STS.U16 [R2+UR9+0xa800], R232 ;  /* 0x00a800e802007988 */ /* 0x0001e80008000409 */
[----:B------:R-:W-:Y:S04]  /*8440*/  STS.U16 [R2+UR9+0xb400], R238 ;  /* 0x00b400ee02007988 */ /* 0x000fe80008000409 */
[----:B------:R1:W-:Y:S01]  /*8450*/  STS.U16 [R0+UR9+0xa100], R229 ;  /* 0x00a100e500007988 */ /* 0x0003e20008000409 */
[----:B0-----:R-:W-:-:S03]  /*8460*/  PRMT R232, RZ, 0x7610, R232 ;  /* 0x00007610ffe87816 */ /* 0x001fc600000000e8 */
[----:B------:R0:W-:Y:S01]  /*8470*/  STS.U16 [R0+UR9+0xa500], R231 ;  /* 0x00a500e700007988 */ /* 0x0001e20008000409 */
[----:B------:R-:W-:Y:S01]  /*8480*/  PRMT R241, RZ, 0x7610, R241 ;  /* 0x00007610fff17816 */ /* 0x000fe200000000f1 */
[----:B------:R-:W-:Y:S01]  /*8490*/  IMAD.WIDE R76, R19, 0x2, R76 ;  /* 0x00000002134c7825 */ /* 0x000fe200078e024c */
[----:B------:R-:W-:Y:S01]  /*84a0*/  PRMT R246, RZ, 0x7610, R246 ;  /* 0x00007610fff67816 */ /* 0x000fe200000000f6 */
[----:B------:R-:W3:Y:S01]  /*84b0*/  @!P2 LDG.E.U16 R240, desc[UR20][R72.64] ;  /* 0x0000001448f0a981 */ /* 0x000ee2000c1e1500 */
[----:B-1----:R-:W-:-:S03]  /*84c0*/  PRMT R229, RZ, 0x7610, R229 ;  /* 0x00007610ffe57816 */ /* 0x002fc600000000e5 */
[----:B------:R1:W-:Y:S01]  /*84d0*/  STS.U16 [R0+UR9+0xa900], R233 ;  /* 0x00a900e900007988 */ /* 0x0003e20008000409 */
[----:B0-----:R-:W-:-:S03]  /*84e0*/  PRMT R231, RZ, 0x7610, R231 ;  /* 0x00007610ffe77816 */ /* 0x001fc600000000e7 */
[----:B------:R0:W-:Y:S01]  /*84f0*/  STS.U16 [R0+UR9+0xad00], R235 ;  /* 0x00ad00eb00007988 */ /* 0x0001e20008000409 */
[----:B------:R-:W-:-:S03]  /*8500*/  PRMT R238, RZ, 0x7610, R238 ;  /* 0x00007610ffee7816 */ /* 0x000fc600000000ee */
[----:B------:R-:W3:Y:S01]  /*8510*/  @!P2 LDG.E.U16 R229, desc[UR20][R32.64] ;  /* 0x0000001420e5a981 */ /* 0x000ee2000c1e1500 */
[----:B-1----:R-:W-:-:S03]  /*8520*/  PRMT R233, RZ, 0x7610, R233 ;  /* 0x00007610ffe97816 */ /* 0x002fc600000000e9 */
[----:B------:R1:W-:Y:S01]  /*8530*/  STS.U16 [R0+UR9+0xb100], R237 ;  /* 0x00b100ed00007988 */ /* 0x0003e20008000409 */
[----:B0-----:R-:W-:-:S03]  /*8540*/  PRMT R235, RZ, 0x7610, R235 ;  /* 0x00007610ffeb7816 */ /* 0x001fc600000000eb */
[----:B------:R-:W3:Y:S04]  /*8550*/  @!P2 LDG.E.U16 R231, desc[UR20][R42.64] ;  /* 0x000000142ae7a981 */ /* 0x000ee8000c1e1500 */
[----:B------:R0:W-:Y:S01]  /*8560*/  STS.U16 [R0+UR9+0xb500], R239 ;  /* 0x00b500ef00007988 */ /* 0x0001e20008000409 */
[----:B-1----:R-:W-:-:S03]  /*8570*/  PRMT R237, RZ, 0x7610, R237 ;  /* 0x00007610ffed7816 */ /* 0x002fc600000000ed */
[----:B------:R-:W3:Y:S04]  /*8580*/  @!P2 LDG.E.U16 R232, desc[UR20][R46.64] ;  /* 0x000000142ee8a981 */ /* 0x000ee8000c1e1500 */
[----:B------:R-:W3:Y:S01]  /*8590*/  @!P2 LDG.E.U16 R233, desc[UR20][R50.64] ;  /* 0x0000001432e9a981 */ /* 0x000ee2000c1e1500 */
[----:B0-----:R-:W-:-:S03]  /*85a0*/  PRMT R239, RZ, 0x7610, R239 ;  /* 0x00007610ffef7816 */ /* 0x001fc600000000ef */
[----:B------:R0:W-:Y:S01]  /*85b0*/  STS.U16 [R0+UR9+0xb900], R242 ;  /* 0x00b900f200007988 */ /* 0x0001e20008000409 */
[----:B------:R-:W-:-:S03]  /*85c0*/  IMAD.WIDE R78, R19, 0x2, R78 ;  /* 0x00000002134e7825 */ /* 0x000fc600078e024e */
[----:B------:R-:W3:Y:S01]  /*85d0*/  @!P2 LDG.E.U16 R235, desc[UR20][R58.64] ;  /* 0x000000143aeba981 */ /* 0x000ee2000c1e1500 */
[----:B------:R-:W-:-:S03]  /*85e0*/  IMAD.WIDE R30, R19, 0x2, R30 ;  /* 0x00000002131e7825 */ /* 0x000fc600078e021e */
[----:B------:R1:W-:Y:S01]  /*85f0*/  STS.U16 [R0+UR9+0xbd00], R243 ;  /* 0x00bd00f300007988 */ /* 0x0003e20008000409 */
[----:B0-----:R-:W-:-:S03]  /*8600*/  PRMT R242, RZ, 0x7610, R242 ;  /* 0x00007610fff27816 */ /* 0x001fc600000000f2 */
[----:B------:R0:W-:Y:S01]  /*8610*/  STS.U16 [R93+UR9+0xa200], R244 ;  /* 0x00a200f45d007988 */ /* 0x0001e20008000409 */
[----:B------:R-:W-:-:S03]  /*8620*/  IMAD.WIDE R36, R19, 0x2, R36 ;  /* 0x0000000213247825 */ /* 0x000fc600078e0224 */
[----:B------:R-:W3:Y:S01]  /*8630*/  @!P2 LDG.E.U16 R237, desc[UR20][R66.64] ;  /* 0x0000001442eda981 */ /* 0x000ee2000c1e1500 */
[----:B-1----:R-:W-:-:S03]  /*8640*/  PRMT R243, RZ, 0x7610, R243 ;  /* 0x00007610fff37816 */ /* 0x002fc600000000f3 */
[----:B------:R1:W-:Y:S01]  /*8650*/  STS.U16 [R93+UR9+0xa600], R245 ;  /* 0x00a600f55d007988 */ /* 0x0003e20008000409 */
[----:B0-----:R-:W-:-:S03]  /*8660*/  PRMT R244, RZ, 0x7610, R244 ;  /* 0x00007610fff47816 */ /* 0x001fc600000000f4 */
[----:B------:R-:W3:Y:S01]  /*8670*/  @!P2 LDG.E.U16 R238, desc[UR20][R68.64] ;  /* 0x0000001444eea981 */ /* 0x000ee2000c1e1500 */
[C---:B------:R-:W-:Y:S01]  /*8680*/  IMAD.WIDE R40, R19.reuse, 0x2, R40 ;  /* 0x0000000213287825 */ /* 0x040fe200078e0228 */
[----:B------:R-:W-:Y:S02]  /*8690*/  PRMT R247, RZ, 0x7610, R247 ;  /* 0x00007610fff77816 */ /* 0x000fe400000000f7 */
[----:B------:R-:W3:Y:S01]  /*86a0*/  @!P2 LDG.E.U16 R239, desc[UR20][R70.64] ;  /* 0x0000001446efa981 */ /* 0x000ee2000c1e1500 */
[----:B-1----:R-:W-:Y:S01]  /*86b0*/  PRMT R245, RZ, 0x7610, R245 ;  /* 0x00007610fff57816 */ /* 0x002fe200000000f5 */
[C---:B------:R-:W-:Y:S02]  /*86c0*/  IMAD.WIDE R44, R19.reuse, 0x2, R44 ;  /* 0x00000002132c7825 */ /* 0x040fe400078e022c */
[----:B------:R-:W3:Y:S01]  /*86d0*/  @!P2 LDG.E.U16 R241, desc[UR20][R74.64] ;  /* 0x000000144af1a981 */ /* 0x000ee2000c1e1500 */
[----:B------:R-:W-:Y:S01]  /*86e0*/  PRMT R248, RZ, 0x7610, R248 ;  /* 0x00007610fff87816 */ /* 0x000fe200000000f8 */
[----:B------:R-:W-:-:S02]  /*86f0*/  IMAD.WIDE R48, R19, 0x2, R48 ;  /* 0x0000000213307825 */ /* 0x000fc400078e0230 */
[----:B------:R-:W3:Y:S01]  /*8700*/  @!P2 LDG.E.U16 R242, desc[UR20][R76.64] ;  /* 0x000000144cf2a981 */ /* 0x000ee2000c1e1500 */
[----:B------:R-:W-:Y:S01]  /*8710*/  PRMT R249, RZ, 0x7610, R249 ;  /* 0x00007610fff97816 */ /* 0x000fe200000000f9 */
[C---:B------:R-:W-:Y:S02]  /*8720*/  IMAD.WIDE R52, R19.reuse, 0x2, R52 ;  /* 0x0000000213347825 */ /* 0x040fe400078e0234 */
[----:B------:R-:W3:Y:S01]  /*8730*/  @!P2 LDG.E.U16 R243, desc[UR20][R78.64] ;  /* 0x000000144ef3a981 */ /* 0x000ee2000c1e1500 */
[----:B------:R-:W-:Y:S01]  /*8740*/  PRMT R250, RZ, 0x7610, R250 ;  /* 0x00007610fffa7816 */ /* 0x000fe200000000fa */
[C---:B------:R-:W-:Y:S02]  /*8750*/  IMAD.WIDE R56, R19.reuse, 0x2, R56 ;  /* 0x0000000213387825 */ /* 0x040fe400078e0238 */
[----:B------:R-:W3:Y:S01]  /*8760*/  @!P2 LDG.E.U16 R244, desc[UR20][R30.64] ;  /* 0x000000141ef4a981 */ /* 0x000ee2000c1e1500 */
[----:B------:R-:W-:Y:S01]  /*8770*/  PRMT R251, RZ, 0x7610, R251 ;  /* 0x00007610fffb7816 */ /* 0x000fe200000000fb */
[----:B------:R-:W-:-:S02]  /*8780*/  IMAD.WIDE R60, R19, 0x2, R60 ;  /* 0x00000002133c7825 */ /* 0x000fc400078e023c */
[----:B------:R-:W3:Y:S01]  /*8790*/  @!P2 LDG.E.U16 R245, desc[UR20][R36.64] ;  /* 0x0000001424f5a981 */ /* 0x000ee2000c1e1500 */
[----:B------:R-:W-:Y:S01]  /*87a0*/  PRMT R252, RZ, 0x7610, R252 ;  /* 0x00007610fffc7816 */ /* 0x000fe200000000fc */
[C---:B------:R-:W-:Y:S02]  /*87b0*/  IMAD.WIDE R64, R19.reuse, 0x2, R64 ;  /* 0x0000000213407825 */ /* 0x040fe400078e0240 */
[----:B------:R-:W3:Y:S04]  /*87c0*/  @!P2 LDG.E.U16 R246, desc[UR20][R40.64] ;  /* 0x0000001428f6a981 */ /* 0x000ee8000c1e1500 */
[----:B------:R-:W3:Y:S04]  /*87d0*/  @!P2 LDG.E.U16 R247, desc[UR20][R44.64] ;  /* 0x000000142cf7a981 */ /* 0x000ee8000c1e1500 */
[----:B------:R-:W3:Y:S04]  /*87e0*/  @!P2 LDG.E.U16 R248, desc[UR20][R48.64] ;  /* 0x0000001430f8a981 */ /* 0x000ee8000c1e1500 */
[----:B------:R-:W-:Y:S04]  /*87f0*/  STS.U16 [R93+UR9+0xaa00], R24 ;  /* 0x00aa00185d007988 */ /* 0x000fe80008000409 */
        /* <DEDUP_REMOVED lines=8> */
[----:B------:R0:W-:Y:S04]  /*8880*/  STS.U16 [R93+UR9+0xbe00], R226 ;  /* 0x00be00e25d007988 */ /* 0x0001e80008000409 */
[----:B0-----:R-:W3:Y:S01]  /*8890*/  LDL.LU R93, [R1+0x10c] ;  /* 0x00010c00015d7983 */ /* 0x001ee20000300800 */
[----:B------:R-:W-:Y:S01]  /*88a0*/  LOP3.LUT R21, R2, 0x60, RZ, 0x3c, !PT ;  /* 0x0000006002157812 */ /* 0x000fe200078e3cff */
[----:B------:R-:W-:-:S04]  /*88b0*/  IMAD.WIDE R130, R19, 0x2, R130 ;  /* 0x0000000213827825 */ /* 0x000fc800078e0282 */
[----:B------:R0:W-:Y:S02]  /*88c0*/  STS.U16 [R21+UR9+0xa300], R22 ;  /* 0x00a3001615007988 */ /* 0x0001e40008000409 */
[----:B0-----:R-:W-:-:S06]  /*88d0*/  PRMT R22, RZ, 0x7610, R22 ;  /* 0x00007610ff167816 */ /* 0x001fcc0000000016 */
[----:B------:R-:W3:Y:S01]  /*88e0*/  @!P2 LDG.E.U16 R22, desc[UR20][R130.64] ;  /* 0x000000148216a981 */ /* 0x000ee2000c1e1500 */
[C---:B------:R-:W-:Y:S01]  /*88f0*/  IMAD.WIDE R136, R19.reuse, 0x2, R136 ;  /* 0x0000000213887825 */ /* 0x040fe200078e0288 */
[----:B------:R-:W-:Y:S02]  /*8900*/  PRMT R24, RZ, 0x7610, R24 ;  /* 0x00007610ff187816 */ /* 0x000fe40000000018 */
[----:B------:R0:W-:Y:S01]  /*8910*/  STS.U16 [R21+UR9+0xa700], R23 ;  /* 0x00a7001715007988 */ /* 0x0001e20008000409 */
[C---:B------:R-:W-:Y:S01]  /*8920*/  IMAD.WIDE R142, R19.reuse, 0x2, R142 ;  /* 0x00000002138e7825 */ /* 0x040fe200078e028e */
[----:B------:R-:W-:Y:S02]  /*8930*/  PRMT R26, RZ, 0x7610, R26 ;  /* 0x00007610ff1a7816 */ /* 0x000fe4000000001a */
[----:B------:R1:W-:Y:S01]  /*8940*/  STS.U16 [R21+UR9+0xab00], R25 ;  /* 0x00ab001915007988 */ /* 0x0003e20008000409 */
[----:B------:R-:W-:Y:S01]  /*8950*/  IMAD.WIDE R148, R19, 0x2, R148 ;  /* 0x0000000213947825 */ /* 0x000fe200078e0294 */
[----:B0-----:R-:W-:-:S02]  /*8960*/  PRMT R23, RZ, 0x7610, R23 ;  /* 0x00007610ff177816 */ /* 0x001fc40000000017 */
[----:B------:R0:W-:Y:S01]  /*8970*/  STS.U16 [R21+UR9+0xaf00], R27 ;  /* 0x00af001b15007988 */ /* 0x0001e20008000409 */
[C---:B------:R-:W-:Y:S01]  /*8980*/  IMAD.WIDE R154, R19.reuse, 0x2, R154 ;  /* 0x00000002139a7825 */ /* 0x040fe200078e029a */
[----:B-1----:R-:W-:Y:S02]  /*8990*/  PRMT R25, RZ, 0x7610, R25 ;  /* 0x00007610ff197816 */ /* 0x002fe40000000019 */
[----:B------:R1:W-:Y:S01]  /*89a0*/  STS.U16 [R21+UR9+0xb300], R29 ;  /* 0x00b3001d15007988 */ /* 0x0003e20008000409 */
[C---:B------:R-:W-:Y:S01]  /*89b0*/  IMAD.WIDE R160, R19.reuse, 0x2, R160 ;  /* 0x0000000213a07825 */ /* 0x040fe200078e02a0 */
[----:B------:R-:W-:Y:S02]  /*89c0*/  PRMT R28, RZ, 0x7610, R28 ;  /* 0x00007610ff1c7816 */ /* 0x000fe4000000001c */
[----:B------:R-:W3:Y:S01]  /*89d0*/  @!P2 LDG.E.U16 R23, desc[UR20][R136.64] ;  /* 0x000000148817a981 */ /* 0x000ee2000c1e1500 */
[----:B0-----:R-:W-:Y:S01]  /*89e0*/  PRMT R27, RZ, 0x7610, R27 ;  /* 0x00007610ff1b7816 */ /* 0x001fe2000000001b */
[----:B------:R-:W-:-:S02]  /*89f0*/  IMAD.WIDE R166, R19, 0x2, R166 ;  /* 0x0000000213a67825 */ /* 0x000fc400078e02a6 */
[----:B------:R0:W-:Y:S01]  /*8a00*/  STS.U16 [R21+UR9+0xb700], R223 ;  /* 0x00b700df15007988 */ /* 0x0001e20008000409 */
[----:B------:R-:W-:Y:S02]  /*8a10*/  PRMT R222, RZ, 0x7610, R222 ;  /* 0x00007610ffde7816 */ /* 0x000fe400000000de */
[----:B-1----:R-:W-:Y:S01]  /*8a20*/  PRMT R29, RZ, 0x7610, R29 ;  /* 0x00007610ff1d7816 */ /* 0x002fe2000000001d */
[C---:B------:R-:W-:Y:S01]  /*8a30*/  IMAD.WIDE R94, R19.reuse, 0x2, R94 ;  /* 0x00000002135e7825 */ /* 0x040fe200078e025e */
[----:B------:R-:W3:Y:S01]  /*8a40*/  @!P2 LDG.E.U16 R24, desc[UR20][R142.64] ;  /* 0x000000148e18a981 */ /* 0x000ee2000c1e1500 */
[----:B------:R-:W-:Y:S02]  /*8a50*/  PRMT R224, RZ, 0x7610, R224 ;  /* 0x00007610ffe07816 */ /* 0x000fe400000000e0 */
[----:B------:R-:W-:Y:S01]  /*8a60*/  IMAD.WIDE R98, R19, 0x2, R98 ;  /* 0x0000000213627825 */ /* 0x000fe200078e0262 */
[----:B------:R-:W3:Y:S01]  /*8a70*/  @!P2 LDG.E.U16 R25, desc[UR20][R148.64] ;  /* 0x000000149419a981 */ /* 0x000ee2000c1e1500 */
[----:B0-----:R-:W-:-:S02]  /*8a80*/  PRMT R223, RZ, 0x7610, R223 ;  /* 0x00007610ffdf7816 */ /* 0x001fc400000000df */
[C---:B------:R-:W-:Y:S01]  /*8a90*/  IMAD.WIDE R102, R19.reuse, 0x2, R102 ;  /* 0x0000000213667825 */ /* 0x040fe200078e0266 */
[----:B------:R0:W-:Y:S01]  /*8aa0*/  STS.U16 [R21+UR9+0xbb00], R225 ;  /* 0x00bb00e115007988 */ /* 0x0001e20008000409 */
[----:B------:R-:W-:Y:S02]  /*8ab0*/  PRMT R226, RZ, 0x7610, R226 ;  /* 0x00007610ffe27816 */ /* 0x000fe400000000e2 */
[C---:B------:R-:W-:Y:S01]  /*8ac0*/  IMAD.WIDE R106, R19.reuse, 0x2, R106 ;  /* 0x00000002136a7825 */ /* 0x040fe200078e026a */
[----:B------:R-:W3:Y:S03]  /*8ad0*/  @!P2 LDG.E.U16 R26, desc[UR20][R154.64] ;  /* 0x000000149a1aa981 */ /* 0x000ee6000c1e1500 */
[----:B------:R-:W-:Y:S01]  /*8ae0*/  IMAD.WIDE R110, R19, 0x2, R110 ;  /* 0x00000002136e7825 */ /* 0x000fe200078e026e */
[----:B------:R-:W3:Y:S01]  /*8af0*/  @!P2 LDG.E.U16 R27, desc[UR20][R160.64] ;  /* 0x00000014a01ba981 */ /* 0x000ee2000c1e1500 */
[----:B0-----:R-:W-:-:S02]  /*8b00*/  PRMT R225, RZ, 0x7610, R225 ;  /* 0x00007610ffe17816 */ /* 0x001fc400000000e1 */
[C---:B------:R-:W-:Y:S01]  /*8b10*/  IMAD.WIDE R114, R19.reuse, 0x2, R114 ;  /* 0x0000000213727825 */ /* 0x040fe200078e0272 */
[----:B------:R0:W-:Y:S04]  /*8b20*/  STS.U16 [R21+UR9+0xbf00], R227 ;  /* 0x00bf00e315007988 */ /* 0x0001e80008000409 */
[----:B------:R-:W3:Y:S01]  /*8b30*/  @!P2 LDG.E.U16 R28, desc[UR20][R166.64] ;  /* 0x00000014a61ca981 */ /* 0x000ee2000c1e1500 */
[----:B------:R-:W-:-:S03]  /*8b40*/  IMAD.WIDE R118, R19, 0x2, R118 ;  /* 0x0000000213767825 */ /* 0x000fc600078e0276 */
[----:B--2---:R1:W-:Y:S01]  /*8b50*/  STS.U16 [R2+UR9+0x4000], R228 ;  /* 0x004000e402007988 */ /* 0x0043e20008000409 */
[----:B0-----:R-:W-:-:S03]  /*8b60*/  PRMT R227, RZ, 0x7610, R227 ;  /* 0x00007610ffe37816 */ /* 0x001fc600000000e3 */
[----:B------:R-:W2:Y:S01]  /*8b70*/  @!P2 LDG.E.U16 R29, desc[UR20][R94.64] ;  /* 0x000000145e1da981 */ /* 0x000ea2000c1e1500 */
[----:B------:R-:W-:-:S03]  /*8b80*/  IMAD.WIDE R122, R19, 0x2, R122 ;  /* 0x00000002137a7825 */ /* 0x000fc600078e027a */
[----:B------:R-:W2:Y:S01]  /*8b90*/  @!P2 LDG.E.U16 R222, desc[UR20][R98.64] ;  /* 0x0000001462dea981 */ /* 0x000ea2000c1e1500 */
[----:B-1----:R-:W-:Y:S01]  /*8ba0*/  PRMT R228, RZ, 0x7610, R228 ;  /* 0x00007610ffe47816 */ /* 0x002fe200000000e4 */
[C---:B------:R-:W-:Y:S02]  /*8bb0*/  IMAD.WIDE R126, R19.reuse, 0x2, R126 ;  /* 0x00000002137e7825 */ /* 0x040fe400078e027e */
[----:B----4-:R0:W-:Y:S04]  /*8bc0*/  STS.U16 [R2+UR9+0x4800], R230 ;  /* 0x004800e602007988 */ /* 0x0101e80008000409 */
[----:B------:R-:W4:Y:S01]  /*8bd0*/  @!P2 LDG.E.U16 R223, desc[UR20][R102.64] ;  /* 0x0000001466dfa981 */ /* 0x000f22000c1e1500 */
[----:B------:R-:W-:-:S03]  /*8be0*/  IMAD.WIDE R132, R19, 0x2, R132 ;  /* 0x0000000213847825 */ /* 0x000fc600078e0284 */
[----:B------:R-:W4:Y:S01]  /*8bf0*/  @!P2 LDG.E.U16 R224, desc[UR20][R106.64] ;  /* 0x000000146ae0a981 */ /* 0x000f22000c1e1500 */
[----:B0-----:R-:W-:Y:S01]  /*8c00*/  PRMT R230, RZ, 0x7610, R230 ;  /* 0x00007610ffe67816 */ /* 0x001fe200000000e6 */
[C---:B------:R-:W-:Y:S02]  /*8c10*/  IMAD.WIDE R138, R19.reuse, 0x2, R138 ;  /* 0x00000002138a7825 */ /* 0x040fe400078e028a */
[----:B------:R-:W4:Y:S02]  /*8c20*/  @!P2 LDG.E.U16 R225, desc[UR20][R110.64] ;  /* 0x000000146ee1a981 */ /* 0x000f24000c1e1500 */
[C---:B------:R-:W-:Y:S02]  /*8c30*/  IMAD.WIDE R144, R19.reuse, 0x2, R144 ;  /* 0x0000000213907825 */ /* 0x040fe400078e0290 */
[----:B------:R-:W4:Y:S02]  /*8c40*/  @!P2 LDG.E.U16 R226, desc[UR20][R114.64] ;  /* 0x0000001472e2a981 */ /* 0x000f24000c1e1500 */
[----:B------:R-:W-:-:S02]  /*8c50*/  IMAD.WIDE R150, R19, 0x2, R150 ;  /* 0x0000000213967825 */ /* 0x000fc400078e0296 */
[----:B---3--:R0:W-:Y:S04]  /*8c60*/  STS.U16 [R2+UR9+0x5800], R234 ;  /* 0x005800ea02007988 */ /* 0x0081e80008000409 */
[----:B------:R-:W3:Y:S01]  /*8c70*/  @!P2 LDG.E.U16 R227, desc[UR20][R118.64] ;  /* 0x0000001476e3a981 */ /* 0x000ee2000c1e1500 */
[----:B------:R-:W-:-:S03]  /*8c80*/  IMAD.WIDE R156, R19, 0x2, R156 ;  /* 0x00000002139c7825 */ /* 0x000fc600078e029c */
[----:B------:R-:W3:Y:S01]  /*8c90*/  @!P2 LDG.E.U16 R228, desc[UR20][R122.64] ;  /* 0x000000147ae4a981 */ /* 0x000ee2000c1e1500 */
[----:B0-----:R-:W-:Y:S01]  /*8ca0*/  PRMT R234, RZ, 0x7610, R234 ;  /* 0x00007610ffea7816 */ /* 0x001fe200000000ea */
[C---:B------:R-:W-:Y:S02]  /*8cb0*/  IMAD.WIDE R162, R19.reuse, 0x2, R162 ;  /* 0x0000000213a27825 */ /* 0x040fe400078e02a2 */
[----:B------:R-:W3:Y:S04]  /*8cc0*/  @!P2 LDG.E.U16 R230, desc[UR20][R132.64] ;  /* 0x0000001484e6a981 */ /* 0x000ee8000c1e1500 */
[----:B------:R0:W-:Y:S01]  /*8cd0*/  STS.U16 [R2+UR9+0x6000], R236 ;  /* 0x006000ec02007988 */ /* 0x0001e20008000409 */
[----:B------:R-:W-:-:S03]  /*8ce0*/  IMAD.WIDE R220, R19, 0x2, R220 ;  /* 0x0000000213dc7825 */ /* 0x000fc600078e02dc */
[----:B------:R-:W3:Y:S01]  /*8cf0*/  @!P2 LDG.E.U16 R234, desc[UR20][R156.64] ;  /* 0x000000149ceaa981 */ /* 0x000ee2000c1e1500 */
[----:B------:R-:W-:-:S03]  /*8d00*/  IMAD.WIDE R96, R19, 0x2, R96 ;  /* 0x0000000213607825 */ /* 0x000fc600078e0260 */
[----:B------:R1:W5:Y:S01]  /*8d10*/  LDL.LU R21, [R1+0x108] ;  /* 0x0001080001157983 */ /* 0x0003620000300800 */
[----:B0-----:R-:W-:Y:S01]  /*8d20*/  PRMT R236, RZ, 0x7610, R236 ;  /* 0x00007610ffec7816 */ /* 0x001fe200000000ec */
[----:B------:R-:W-:-:S04]  /*8d30*/  IMAD.WIDE R100, R19, 0x2, R100 ;  /* 0x0000000213647825 */ /* 0x000fc800078e0264 */
[C---:B------:R-:W-:Y:S01]  /*8d40*/  IMAD.WIDE R104, R19.reuse, 0x2, R104 ;  /* 0x0000000213687825 */ /* 0x040fe200078e0268 */
[----:B------:R-:W3:Y:S03]  /*8d50*/  @!P2 LDG.E.U16 R236, desc[UR20][R220.64] ;  /* 0x00000014dceca981 */ /* 0x000ee6000c1e1500 */
[----:B------:R-:W-:Y:S01]  /*8d60*/  IMAD.WIDE R108, R19, 0x2, R108 ;  /* 0x00000002136c7825 */ /* 0x000fe200078e026c */
[----:B------:R-:W-:Y:S04]  /*8d70*/  STS.U16 [R2+UR9+0x7000], R240 ;  /* 0x007000f002007988 */ /* 0x000fe80008000409 */
[----:B------:R0:W-:Y:S04]  /*8d80*/  STS.U16 [R2+UR9+0x4400], R229 ;  /* 0x004400e502007988 */ /* 0x0001e80008000409 */
[----:B------:R1:W-:Y:S01]  /*8d90*/  STS.U16 [R2+UR9+0x4c00], R231 ;  /* 0x004c00e702007988 */ /* 0x0003e20008000409 */
[----:B0-----:R-:W-:-:S03]  /*8da0*/  PRMT R229, RZ, 0x7610, R229 ;  /* 0x00007610ffe57816 */ /* 0x001fc600000000e5 */
[----:B------:R0:W-:Y:S01]  /*8db0*/  STS.U16 [R2+UR9+0x5000], R232 ;  /* 0x005000e802007988 */ /* 0x0001e20008000409 */
[----:B-1----:R-:W-:-:S03]  /*8dc0*/  PRMT R231, RZ, 0x7610, R231 ;  /* 0x00007610ffe77816 */ /* 0x002fc600000000e7 */
[----:B------:R1:W-:Y:S04]  /*8dd0*/  STS.U16 [R2+UR9+0x5400], R233 ;  /* 0x005400e902007988 */ /* 0x0003e80008000409 */
[----:B------:R-:W3:Y:S01]  /*8de0*/  @!P2 LDG.E.U16 R229, desc[UR20][R126.64] ;  /* 0x000000147ee5a981 */ /* 0x000ee2000c1e1500 */
[----:B0-----:R-:W-:-:S03]  /*8df0*/  PRMT R232, RZ, 0x7610, R232 ;  /* 0x00007610ffe87816 */ /* 0x001fc600000000e8 */
[----:B------:R0:W-:Y:S01]  /*8e00*/  STS.U16 [R2+UR9+0x5c00], R235 ;  /* 0x005c00eb02007988 */ /* 0x0001e20008000409 */
[----:B-1----:R-:W-:-:S03]  /*8e10*/  PRMT R233, RZ, 0x7610, R233 ;  /* 0x00007610ffe97816 */ /* 0x002fc600000000e9 */
[----:B------:R-:W3:Y:S01]  /*8e20*/  @!P2 LDG.E.U16 R231, desc[UR20][R138.64] ;  /* 0x000000148ae7a981 */ /* 0x000ee2000c1e1500 */
[----:B------:R-:W-:-:S03]  /*8e30*/  PRMT R240, RZ, 0x7610, R240 ;  /* 0x00007610fff07816 */ /* 0x000fc600000000f0 */
[----:B------:R-:W3:Y:S01]  /*8e40*/  @!P2 LDG.E.U16 R232, desc[UR20][R144.64] ;  /* 0x0000001490e8a981 */ /* 0x000ee2000c1e1500 */
[----:B0-----:R-:W-:-:S03]  /*8e50*/  PRMT R235, RZ, 0x7610, R235 ;  /* 0x00007610ffeb7816 */ /* 0x001fc600000000eb */
[----:B------:R0:W-:Y:S01]  /*8e60*/  STS.U16 [R2+UR9+0x6400], R237 ;  /* 0x006400ed02007988 */ /* 0x0001e20008000409 */
[----:B------:R-:W-:-:S03]  /*8e70*/  IMAD.WIDE R112, R19, 0x2, R112 ;  /* 0x0000000213707825 */ /* 0x000fc600078e0270 */
[----:B------:R-:W3:Y:S04]  /*8e80*/  @!P2 LDG.E.U16 R233, desc[UR20][R150.64] ;  /* 0x0000001496e9a981 */ /* 0x000ee8000c1e1500 */
[----:B------:R1:W-:Y:S01]  /*8e90*/  STS.U16 [R2+UR9+0x6800], R238 ;  /* 0x006800ee02007988 */ /* 0x0003e20008000409 */
[----:B0-----:R-:W-:-:S03]  /*8ea0*/  PRMT R237, RZ, 0x7610, R237 ;  /* 0x00007610ffed7816 */ /* 0x001fc600000000ed */
[----:B------:R0:W-:Y:S01]  /*8eb0*/  STS.U16 [R2+UR9+0x6c00], R239 ;  /* 0x006c00ef02007988 */ /* 0x0001e20008000409 */
[----:B------:R-:W-:-:S03]  /*8ec0*/  IMAD.WIDE R116, R19, 0x2, R116 ;  /* 0x0000000213747825 */ /* 0x000fc600078e0274 */
[----:B------:R0:W-:Y:S01]  /*8ed0*/  STS.U16 [R2+UR9+0x7400], R241 ;  /* 0x007400f102007988 */ /* 0x0001e20008000409 */
[----:B-1----:R-:W-:-:S03]  /*8ee0*/  PRMT R238, RZ, 0x7610, R238 ;  /* 0x00007610ffee7816 */ /* 0x002fc600000000ee */
[----:B------:R1:W-:Y:S01]  /*8ef0*/  STS.U16 [R2+UR9+0x7800], R242 ;  /* 0x007800f202007988 */ /* 0x0003e20008000409 */
[----:B0-----:R-:W-:-:S03]  /*8f00*/  PRMT R239, RZ, 0x7610, R239 ;  /* 0x00007610ffef7816 */ /* 0x001fc600000000ef */
[----:B------:R-:W3:Y:S01]  /*8f10*/  @!P2 LDG.E.U16 R235, desc[UR20][R162.64] ;  /* 0x00000014a2eba981 */ /* 0x000ee2000c1e1500 */
[----:B------:R-:W-:-:S03]  /*8f20*/  PRMT R241, RZ, 0x7610, R241 ;  /* 0x00007610fff17816 */ /* 0x000fc600000000f1 */
[----:B------:R0:W-:Y:S01]  /*8f30*/  STS.U16 [R2+UR9+0x7c00], R243 ;  /* 0x007c00f302007988 */ /* 0x0001e20008000409 */
[----:B-1----:R-:W-:Y:S01]  /*8f40*/  PRMT R242, RZ, 0x7610, R242 ;  /* 0x00007610fff27816 */ /* 0x002fe200000000f2 */
[C---:B------:R-:W-:Y:S02]  /*8f50*/  IMAD.WIDE R120, R19.reuse, 0x2, R120 ;  /* 0x0000000213787825 */ /* 0x040fe400078e0278 */
[----:B------:R1:W-:Y:S04]  /*8f60*/  STS.U16 [R0+UR9+0x4100], R244 ;  /* 0x004100f400007988 */ /* 0x0003e80008000409 */
[----:B------:R-:W3:Y:S01]  /*8f70*/  @!P2 LDG.E.U16 R237, desc[UR20][R96.64] ;  /* 0x0000001460eda981 */ /* 0x000ee2000c1e1500 */
[----:B0-----:R-:W-:Y:S01]  /*8f80*/  PRMT R243, RZ, 0x7610, R243 ;  /* 0x00007610fff37816 */ /* 0x001fe200000000f3 */
[----:B------:R-:W-:-:S02]  /*8f90*/  IMAD.WIDE R124, R19, 0x2, R124 ;  /* 0x00000002137c7825 */ /* 0x000fc400078e027c */
[----:B------:R0:W-:Y:S01]  /*8fa0*/  STS.U16 [R0+UR9+0x4500], R245 ;  /* 0x004500f500007988 */ /* 0x0001e20008000409 */
[----:B-1----:R-:W-:-:S03]  /*8fb0*/  PRMT R244, RZ, 0x7610, R244 ;  /* 0x00007610fff47816 */ /* 0x002fc600000000f4 */
[----:B------:R-:W3:Y:S01]  /*8fc0*/  @!P2 LDG.E.U16 R238, desc[UR20][R100.64] ;  /* 0x0000001464eea981 */ /* 0x000ee2000c1e1500 */
[----:B------:R-:W-:-:S03]  /*8fd0*/  IMAD.WIDE R128, R19, 0x2, R128 ;  /* 0x0000000213807825 */ /* 0x000fc600078e0280 */
[----:B------:R1:W-:Y:S01]  /*8fe0*/  STS.U16 [R0+UR9+0x4900], R246 ;  /* 0x004900f600007988 */ /* 0x0003e20008000409 */
[----:B0-----:R-:W-:-:S03]  /*8ff0*/  PRMT R245, RZ, 0x7610, R245 ;  /* 0x00007610fff57816 */ /* 0x001fc600000000f5 */
[----:B------:R-:W3:Y:S01]  /*9000*/  @!P2 LDG.E.U16 R239, desc[UR20][R104.64] ;  /* 0x0000001468efa981 */ /* 0x000ee2000c1e1500 */
[----:B------:R-:W-:-:S03]  /*9010*/  IMAD.WIDE R134, R19, 0x2, R134 ;  /* 0x0000000213867825 */ /* 0x000fc600078e0286 */
        /* <DEDUP_REMOVED lines=24> */
[----:B------:R-:W3:Y:S01]  /*91a0*/  @!P2 LDG.E.U16 R246, desc[UR20][R134.64] ;  /* 0x0000001486f6a981 */ /* 0x000ee2000c1e1500 */
[----:B-1----:R-:W-:-:S03]  /*91b0*/  PRMT R252, RZ, 0x7610, R252 ;  /* 0x00007610fffc7816 */ /* 0x002fc600000000fc */
[----:B------:R-:W3:Y:S04]  /*91c0*/  @!P2 LDG.E.U16 R247, desc[UR20][R140.64] ;  /* 0x000000148cf7a981 */ /* 0x000ee8000c1e1500 */
[----:B------:R-:W3:Y:S04]  /*91d0*/  @!P2 LDG.E.U16 R248, desc[UR20][R146.64] ;  /* 0x0000001492f8a981 */ /* 0x000ee8000c1e1500 */
[----:B------:R-:W3:Y:S04]  /*91e0*/  @!P2 LDG.E.U16 R249, desc[UR20][R152.64] ;  /* 0x0000001498f9a981 */ /* 0x000ee8000c1e1500 */
[----:B------:R-:W3:Y:S04]  /*91f0*/  @!P2 LDG.E.U16 R250, desc[UR20][R158.64] ;  /* 0x000000149efaa981 */ /* 0x000ee8000c1e1500 */
[----:B------:R-:W3:Y:S04]  /*9200*/  @!P2 LDG.E.U16 R251, desc[UR20][R164.64] ;  /* 0x00000014a4fba981 */ /* 0x000ee8000c1e1500 */
[----:B------:R-:W3:Y:S04]  /*9210*/  @!P2 LDG.E.U16 R252, desc[UR20][R92.64] ;  /* 0x000000145cfca981 */ /* 0x000ee8000c1e1500 */
[----:B------:R0:W-:Y:S04]  /*9220*/  STS.U16 [R0+UR9+0x6500], R22 ;  /* 0x0065001600007988 */ /* 0x0001e80008000409 */
[----:B0-----:R0:W5:Y:S01]  /*9230*/  LDL.LU R0, [R1+0x104] ;  /* 0x0001040001007983 */ /* 0x0011620000300800 */
[----:B------:R-:W-:-:S05]  /*9240*/  LOP3.LUT R22, R2, 0x20, RZ, 0x3c, !PT ;  /* 0x0000002002167812 */ /* 0x000fca00078e3cff */
[----:B------:R1:W-:Y:S04]  /*9250*/  STS.U16 [R22+UR9+0x6900], R23 ;  /* 0x0069001716007988 */ /* 0x0003e80008000409 */
[----:B------:R-:W-:Y:S04]  /*9260*/  STS.U16 [R22+UR9+0x6d00], R24 ;  /* 0x006d001816007988 */ /* 0x000fe80008000409 */
[----:B------:R-:W-:Y:S01]  /*9270*/  STS.U16 [R22+UR9+0x7100], R25 ;  /* 0x0071001916007988 */ /* 0x000fe20008000409 */
[----:B-1----:R-:W-:-:S03]  /*9280*/  LOP3.LUT R23, R2, 0x40, RZ, 0x3c, !PT ;  /* 0x0000004002177812 */ /* 0x002fc600078e3cff */
[----:B------:R-:W-:Y:S04]  /*9290*/  STS.U16 [R22+UR9+0x7500], R26 ;  /* 0x0075001a16007988 */ /* 0x000fe80008000409 */
[----:B------:R-:W-:Y:S04]  /*92a0*/  STS.U16 [R22+UR9+0x7900], R27 ;  /* 0x0079001b16007988 */ /* 0x000fe80008000409 */
[----:B------:R1:W-:Y:S04]  /*92b0*/  STS.U16 [R22+UR9+0x7d00], R28 ;  /* 0x007d001c16007988 */ /* 0x0003e80008000409 */
[----:B--2---:R0:W-:Y:S04]  /*92c0*/  STS.U16 [R23+UR9+0x4200], R29 ;  /* 0x0042001d17007988 */ /* 0x0041e80008000409 */
[----:B------:R0:W-:Y:S04]  /*92d0*/  STS.U16 [R23+UR9+0x4600], R222 ;  /* 0x004600de17007988 */ /* 0x0001e80008000409 */
[----:B----4-:R0:W-:Y:S04]  /*92e0*/  STS.U16 [R23+UR9+0x4a00], R223 ;  /* 0x004a00df17007988 */ /* 0x0101e80008000409 */
[----:B------:R0:W-:Y:S04]  /*92f0*/  STS.U16 [R23+UR9+0x4e00], R224 ;  /* 0x004e00e017007988 */ /* 0x0001e80008000409 */
[----:B------:R0:W-:Y:S04]  /*9300*/  STS.U16 [R23+UR9+0x5200], R225 ;  /* 0x005200e117007988 */ /* 0x0001e80008000409 */
[----:B------:R0:W-:Y:S01]  /*9310*/  STS.U16 [R23+UR9+0x5600], R226 ;  /* 0x005600e217007988 */ /* 0x0001e20008000409 */
[----:B-1----:R-:W-:-:S03]  /*9320*/  LOP3.LUT R22, R2, 0x60, RZ, 0x3c, !PT ;  /* 0x0000006002167812 */ /* 0x002fc600078e3cff */
[----:B---3--:R0:W-:Y:S04]  /*9330*/  STS.U16 [R23+UR9+0x5a00], R227 ;  /* 0x005a00e317007988 */ /* 0x0081e80008000409 */
[----:B------:R0:W-:Y:S01]  /*9340*/  STS.U16 [R23+UR9+0x5e00], R228 ;  /* 0x005e00e417007988 */ /* 0x0001e20008000409 */
[----:B------:R-:W-:-:S04]  /*9350*/  ULEA UR11, UR18, UR9, 0x3 ;  /* 0x00000009120b7291 */ /* 0x000fc8000f8e18ff */
[----:B------:R-:W-:Y:S01]  /*9360*/  UIADD3 UR11, UPT, UPT, UR11, 0xc000, URZ ;  /* 0x0000c0000b0b7890 */ /* 0x000fe2000fffe0ff */
[----:B------:R0:W-:Y:S04]  /*9370*/  STS.U16 [R23+UR9+0x6200], R229 ;  /* 0x006200e517007988 */ /* 0x0001e80008000409 */
        /* <DEDUP_REMOVED lines=22> */
[----:B------:R0:W-:Y:S01]  /*94e0*/  STS.U16 [R22+UR9+0x7f00], R252 ;  /* 0x007f00fc16007988 */ /* 0x0001e20008000409 */
[----:B------:R1:W-:Y:S06]  /*94f0*/  MEMBAR.ALL.CTA ;  /* 0x0000000000007992 */ /* 0x0003ec0000008000 */
[----:B-1----:R-:W1:Y:S02]  /*9500*/  FENCE.VIEW.ASYNC.S ;  /* 0x00000000000073c6 */ /* 0x002e640000000000 */
[----:B-1----:R-:W-:Y:S06]  /*9510*/  BAR.SYNC.DEFER_BLOCKING 0x0 ;  /* 0x0000000000007b1d */ /* 0x002fec0000010000 */
[----:B------:R-:W-:Y:S05]  /*9520*/  @P0 BRA `(.L_x_9) ;  /* 0x00000000004c0947 */ /* 0x000fea0003800000 */
[----:B------:R-:W-:Y:S01]  /*9530*/  UMOV UR13, 0x40004040 ;  /* 0x40004040000d7882 */ /* 0x000fe20000000000 */
        /* <DEDUP_REMOVED lines=9> */
[----:B------:R1:W-:Y:S01]  /*95d0*/  UTCHMMA gdesc[UR12], gdesc[UR14], tmem[UR8], tmem[UR16], idesc[UR17], UPT ;  /* 0x00ff100e0c0075ea */ /* 0x0003e2000b800008 */
        /* <DEDUP_REMOVED lines=8> */
.L_x_9:
[----:B------:R-:W-:Y:S01]  /*9660*/  UIADD3 UR18, UPT, UPT, UR18, 0x1, URZ ;  /* 0x0000000112127890 */ /* 0x000fe2000fffe0ff */
[----:B-----5:R-:W-:Y:S01]  /*9670*/  VIADD R21, R21, 0xffffffff ;  /* 0xffffffff15157836 */ /* 0x020fe20000000000 */
[----:B------:R-:W-:Y:S02]  /*9680*/  UIADD3 UR19, UPT, UPT, UR19, -0x40, URZ ;  /* 0xffffffc013137890 */ /* 0x000fe4000fffe0ff */
[----:B------:R-:W-:Y:S02]  /*9690*/  UISETP.GT.AND UP1, UPT, UR18, 0x1, UPT ;  /* 0x000000011200788c */ /* 0x000fe4000bf24270 */
[----:B------:R-:W-:Y:S02]  /*96a0*/  ISETP.NE.U32.AND P2, PT, R21, RZ, PT ;  /* 0x000000ff1500720c */ /* 0x000fe40003f45070 */
[----:B-1----:R-:W-:Y:S02]  /*96b0*/  USEL UR4, URZ, 0x1, !UP1 ;  /* 0x00000001ff047887 */ /* 0x002fe4000c800000 */
[----:B------:R-:W-:-:S02]  /*96c0*/  USEL UR18, UR18, URZ, !UP1 ;  /* 0x000000ff12127287 */ /* 0x000fc4000c800000 */
[----:B------:R-:W-:-:S03]  /*96d0*/  ULOP3.LUT UR6, UR5, UR4, URZ, 0x3c, !UPT ;  /* 0x0000000405067292 */ /* 0x000fc6000f8e3cff */
[----:B------:R-:W-:-:S04]  /*96e0*/  UMOV UR4, UR5 ;  /* 0x0000000500047c82 */ /* 0x000fc80008000000 */
[----:B------:R-:W-:Y:S01]  /*96f0*/  UMOV UR5, UR6 ;  /* 0x0000000600057c82 */ /* 0x000fe20008000000 */
[----:B------:R-:W-:Y:S05]  /*9700*/  @P2 BRA `(.L_x_10) ;  /* 0xffffffdc00e42947 */ /* 0x000fea000383ffff */
.L_x_7:
[----:B0-----:R-:W2:Y:S01]  /*9710*/  LDL.LU R23, [R1] ;  /* 0x0000000001177983 */ /* 0x001ea20000300800 */
[----:B------:R-:W0:Y:S01]  /*9720*/  LDC R79, c[0x0][0x3b8] ;  /* 0x0000ee00ff4f7b82 */ /* 0x000e220000000800 */
[----:B------:R-:W1:Y:S01]  /*9730*/  LDCU UR5, c[0x0][0x3b4] ;  /* 0x00007680ff0577ac */ /* 0x000e620008000800 */
[----:B------:R-:W3:Y:S01]  /*9740*/  S2R R22, SR_TID.X ;  /* 0x0000000000167919 */ /* 0x000ee20000002100 */
[----:B------:R-:W4:Y:S01]  /*9750*/  LDCU.128 UR12, c[0x0][0x390] ;  /* 0x00007200ff0c77ac */ /* 0x000f220008000c00 */
[C---:B---3--:R-:W-:Y:S02]  /*9760*/  IMAD.SHL.U32 R84, R22.reuse, 0x10, RZ ;  /* 0x0000001016547824 */ /* 0x048fe400078e00ff */
[----:B------:R-:W-:Y:S01]  /*9770*/  IMAD.SHL.U32 R2, R22, 0x80, RZ ;  /* 0x0000008016027824 */ /* 0x000fe200078e00ff */
[----:B--2---:R-:W-:-:S13]  /*9780*/  ISETP.GE.AND P0, PT, R23, 0x40, PT ;  /* 0x000000401700780c */ /* 0x004fda0003f06270 */
[----:B01--4-:R-:W-:Y:S05]  /*9790*/  @!P0 BRA `(.L_x_11) ;  /* 0x0000000000108947 */ /* 0x013fea0003800000 */
[----:B------:R-:W-:-:S06]  /*97a0*/  USHF.L.U32 UR4, UR4, 0x1f, URZ ;  /* 0x0000001f04047899 */ /* 0x000fcc00080006ff */
[----:B------:R-:W-:-:S04]  /*97b0*/  IMAD.U32 R3, RZ, RZ, UR4 ;  /* 0x00000004ff037e24 */ /* 0x000fc8000f8e00ff */
[----:B------:R-:W0:Y:S02]  /*97c0*/  SYNCS.PHASECHK.TRANS64.TRYWAIT P0, [UR11], R3 ;  /* 0x00000003ff0075a7 */ /* 0x000e24000800110b */
[----:B0-----:R-:W-:Y:S05]  /*97d0*/  @!P0 BRA `(.L_x_12) ;  /* 0x0000002000648947 */ /* 0x001fea0003800000 */
.L_x_11:
[----:B------:R-:W2:Y:S04]  /*97e0*/  LDL.LU R73, [R1+0x4] ;  /* 0x0000040001497983 */ /* 0x000ea80000300800 */
[----:B------:R-:W3:Y:S04]  /*97f0*/  LDL.LU R72, [R1+0xc8] ;  /* 0x0000c80001487983 */ /* 0x000ee80000300800 */
[----:B------:R-:W4:Y:S04]  /*9800*/  LDL.LU R71, [R1+0xc4] ;  /* 0x0000c40001477983 */ /* 0x000f280000300800 */
[----:B------:R-:W5:Y:S04]  /*9810*/  LDL.LU R68, [R1+0xc0] ;  /* 0x0000c00001447983 */ /* 0x000f680000300800 */
[----:B------:R-:W5:Y:S04]  /*9820*/  LDL.LU R69, [R1+0xbc] ;  /* 0x0000bc0001457983 */ /* 0x000f680000300800 */
[----:B------:R-:W5:Y:S01]  /*9830*/  LDL.LU R70, [R1+0xb8] ;  /* 0x0000b80001467983 */ /* 0x000f620000300800 */
[----:B------:R-:W-:-:S02]  /*9840*/  LOP3.LUT R3, R2, 0x800, RZ, 0xc0, !PT ;  /* 0x0000080002037812 */ /* 0x000fc400078ec0ff */
[----:B------:R-:W-:Y:S01]  /*9850*/  LOP3.LUT R2, R84, 0xf0, RZ, 0xc0, !PT ;  /* 0x000000f054027812 */ /* 0x000fe200078ec0ff */
[----:B------:R-:W-:Y:S06]  /*9860*/  BAR.SYNC.DEFER_BLOCKING 0x0 ;  /* 0x0000000000007b1d */ /* 0x000fec0000010000 */
[----:B------:R-:W5:Y:S04]  /*9870*/  LDL.LU R91, [R1+0x100] ;  /* 0x00010000015b7983 */ /* 0x000f680000300800 */
[----:B------:R-:W5:Y:S04]  /*9880*/  LDL.LU R90, [R1+0xfc] ;  /* 0x0000fc00015a7983 */ /* 0x000f680000300800 */
[----:B------:R-:W5:Y:S04]  /*9890*/  LDL.LU R89, [R1+0xf8] ;  /* 0x0000f80001597983 */ /* 0x000f680000300800 */
[----:B------:R-:W5:Y:S01]  /*98a0*/  LDL.LU R88, [R1+0xf4] ;  /* 0x0000f40001587983 */ /* 0x000f620000300800 */
[----:B------:R-:W0:Y:S02]  /*98b0*/  @!P1 SYNCS.CCTL.IV [UR9+0xc000] ;  /* 0x00c00000ff0099b1 */ /* 0x000e240008000009 */
[----:B0-----:R-:W-:Y:S06]  /*98c0*/  BAR.SYNC.DEFER_BLOCKING 0x0 ;  /* 0x0000000000007b1d */ /* 0x001fec0000010000 */
[----:B------:R-:W-:Y:S01]  /*98d0*/  LDTM.16dp32bit_t0_t15.x64 R4, tmem[UR10] ;  /* 0x0000000a000479ee */ /* 0x000fe20008b00000 */
[----:B------:R-:W0:Y:S01]  /*98e0*/  LDTM.16dp32bit_t16_t31.x64 R4, tmem[UR10+0x40] ;  /* 0x0000400a000479ee */ /* 0x000e220008b20000 */
[----:B------:R-:W5:Y:S04]  /*98f0*/  LDL.LU R87, [R1+0xf0] ;  /* 0x0000f00001577983 */ /* 0x000f680000300800 */
[----:B------:R-:W5:Y:S01]  /*9900*/  LDL.LU R86, [R1+0xec] ;  /* 0x0000ec0001567983 */ /* 0x000f620000300800 */
[----:B------:R-:W1:Y:S01]  /*9910*/  @!P1 SYNCS.CCTL.IV [UR9+0xc008] ;  /* 0x00c00800ff0099b1 */ /* 0x000e620008000009 */
[----:B------:R-:W-:Y:S01]  /*9920*/  NOP ;  /* 0x0000000000007918 */ /* 0x000fe20000000000 */
[----:B0-----:R-:W-:-:S02]  /*9930*/  F2FP.F16.F32.PACK_AB R4, R6, R4 ;  /* 0x000000040604723e */ /* 0x001fc400000000ff */
[----:B------:R-:W-:Y:S02]  /*9940*/  F2FP.F16.F32.PACK_AB R6, R14, R12 ;  /* 0x0000000c0e06723e */ /* 0x000fe400000000ff */
[----:B------:R-:W-:Y:S02]  /*9950*/  F2FP.F16.F32.PACK_AB R20, R22, R20 ;  /* 0x000000141614723e */ /* 0x000fe400000000ff */
[----:B------:R-:W-:Y:S02]  /*9960*/  F2FP.F16.F32.PACK_AB R22, R30, R28 ;  /* 0x0000001c1e16723e */ /* 0x000fe400000000ff */
[C---:B--2---:R-:W-:Y:S01]  /*9970*/  ISETP.GE.AND P0, PT, R73.reuse, UR14, PT ;  /* 0x0000000e49007c0c */ /* 0x044fe2000bf06270 */
[----:B------:R-:W-:Y:S01]  /*9980*/  IMAD R80, R73, UR5, RZ ;  /* 0x0000000549507c24 */ /* 0x000fe2000f8e02ff */
[----:B------:R-:W-:Y:S01]  /*9990*/  IADD3 R73, PT, PT, R2, UR9, R3 ;  /* 0x0000000902497c10 */ /* 0x000fe2000fffe003 */
[----:B------:R-:W-:Y:S01]  /*99a0*/  IMAD R3, R0, R79, RZ ;  /* 0x0000004f00037224 */ /* 0x000fe200078e02ff */
[----:B---3--:R-:W-:-:S02]  /*99b0*/  ISETP.LT.AND P2, PT, R72, UR15, !P0 ;  /* 0x0000000f48007c0c */ /* 0x008fc4000c741270 */
[C---:B------:R-:W-:Y:S02]  /*99c0*/  LEA R78, P6, R80.reuse, UR12, 0x1 ;  /* 0x0000000c504e7c11 */ /* 0x040fe4000f8c08ff */
[----:B----4-:R-:W-:Y:S02]  /*99d0*/  ISETP.LT.AND P4, PT, R71, UR15, !P0 ;  /* 0x0000000f47007c0c */ /* 0x010fe4000c781270 */
[----:B------:R-:W-:Y:S02]  /*99e0*/  LEA.HI.X.SX32 R80, R80, UR13, 0x1, P6 ;  /* 0x0000000d50507c11 */ /* 0x000fe4000b0f0eff */
[----:B-----5:R-:W-:Y:S02]  /*99f0*/  ISETP.LT.AND P3, PT, R68, UR15, !P0 ;  /* 0x0000000f44007c0c */ /* 0x020fe4000c761270 */
[----:B------:R-:W0:Y:S01]  /*9a00*/  S2R R68, SR_TID.X ;  /* 0x0000000000447919 */ /* 0x000e220000002100 */
[----:B------:R-:W-:Y:S02]  /*9a10*/  LEA R2, P1, R3, R78, 0x1 ;  /* 0x0000004e03027211 */ /* 0x000fe400078208ff */
[----:B------:R-:W-:Y:S01]  /*9a20*/  ISETP.LT.AND P5, PT, R69, UR15, !P0 ;  /* 0x0000000f45007c0c */ /* 0x000fe2000c7a1270 */
[----:B------:R-:W-:Y:S01]  /*9a30*/  IMAD R69, R79, 0x2, R3 ;  /* 0x000000024f457824 */ /* 0x000fe200078e0203 */
[----:B------:R-:W-:-:S02]  /*9a40*/  LEA.HI.X.SX32 R3, R3, R80, 0x1, P1 ;  /* 0x0000005003037211 */ /* 0x000fc400008f0eff */
[----:B------:R-:W-:Y:S02]  /*9a50*/  ISETP.LT.AND P6, PT, R70, UR15, !P0 ;  /* 0x0000000f46007c0c */ /* 0x000fe4000c7c1270 */
[----:B------:R-:W-:Y:S01]  /*9a60*/  LEA R72, P1, R69, R78, 0x1 ;  /* 0x0000004e45487211 */ /* 0x000fe200078208ff */
[----:B------:R-:W-:Y:S01]  /*9a70*/  IMAD R71, R79, 0x2, R69 ;  /* 0x000000024f477824 */ /* 0x000fe200078e0245 */
[----:B------:R-:W-:Y:S02]  /*9a80*/  F2FP.F16.F32.PACK_AB R70, R15, R13 ;  /* 0x0000000d0f46723e */ /* 0x000fe400000000ff */
[----:B------:R-:W-:Y:S01]  /*9a90*/  F2FP.F16.F32.PACK_AB R13, R43, R41 ;  /* 0x000000292b0d723e */ /* 0x000fe200000000ff */
[----:B0-----:R-:W-:-:S05]  /*9aa0*/  IMAD.SHL.U32 R68, R68, 0x8, RZ ;  /* 0x0000000844447824 */ /* 0x001fca00078e00ff */
[----:B------:R-:W-:-:S05]  /*9ab0*/  LOP3.LUT R68, R68, 0x300, RZ, 0xc0, !PT ;  /* 0x0000030044447812 */ /* 0x000fca00078ec0ff */
[----:B------:R-:W-:Y:S01]  /*9ac0*/  IMAD.IADD R85, R68, 0x1, R73 ;  /* 0x0000000144557824 */ /* 0x000fe200078e0249 */
[----:B------:R-:W-:Y:S02]  /*9ad0*/  LEA.HI.X.SX32 R73, R69, R80, 0x1, P1 ;  /* 0x0000005045497211 */ /* 0x000fe400008f0eff */
[----:B------:R-:W-:Y:S02]  /*9ae0*/  F2FP.F16.F32.PACK_AB R68, R7, R5 ;  /* 0x000000050744723e */ /* 0x000fe400000000ff */
[----:B------:R-:W-:Y:S02]  /*9af0*/  F2FP.F16.F32.PACK_AB R69, R11, R9 ;  /* 0x000000090b45723e */ /* 0x000fe400000000ff */
[----:B------:R-:W-:Y:S02]  /*9b00*/  F2FP.F16.F32.PACK_AB R5, R10, R8 ;  /* 0x000000080a05723e */ /* 0x000fe400000000ff */
[----:B------:R-:W-:Y:S02]  /*9b10*/  F2FP.F16.F32.PACK_AB R11, R35, R33 ;  /* 0x00000021230b723e */ /* 0x000fe400000000ff */
[----:B------:R-:W-:Y:S01]  /*9b20*/  F2FP.F16.F32.PACK_AB R8, R23, R21 ;  /* 0x000000151708723e */ /* 0x000fe200000000ff */
[----:B------:R-:W2:Y:S01]  /*9b30*/  LDL.LU R35, [R1+0xe8] ;  /* 0x0000e80001237983 */ /* 0x000ea20000300800 */
[----:B------:R-:W-:-:S03]  /*9b40*/  F2FP.F16.F32.PACK_AB R23, R34, R32 ;  /* 0x000000202217723e */ /* 0x000fc600000000ff */
[----:B------:R-:W3:Y:S04]  /*9b50*/  LDL.LU R41, [R1+0xe4] ;  /* 0x0000e40001297983 */ /* 0x000ee80000300800 */
[----:B------:R-:W4:Y:S01]  /*9b60*/  LDL.LU R34, [R1+0xe0] ;  /* 0x0000e00001227983 */ /* 0x000f220000300800 */
[----:B------:R-:W-:Y:S01]  /*9b70*/  LEA R74, P1, R71, R78, 0x1 ;  /* 0x0000004e474a7211 */ /* 0x000fe200078208ff */
[----:B------:R-:W-:Y:S01]  /*9b80*/  IMAD R77, R79, 0x2, R71 ;  /* 0x000000024f4d7824 */ /* 0x000fe200078e0247 */
[----:B------:R-:W-:Y:S02]  /*9b90*/  F2FP.F16.F32.PACK_AB R7, R18, R16 ;  /* 0x000000101207723e */ /* 0x000fe400000000ff */
[----:B------:R-:W-:Y:S02]  /*9ba0*/  LEA.HI.X.SX32 R75, R71, R80, 0x1, P1 ;  /* 0x00000050474b7211 */ /* 0x000fe400008f0eff */
[----:B------:R-:W-:Y:S01]  /*9bb0*/  F2FP.F16.F32.PACK_AB R71, R19, R17 ;  /* 0x000000111347723e */ /* 0x000fe200000000ff */
[----:B-1----:R-:W-:Y:S04]  /*9bc0*/  STS.128 [R85], R4 ;  /* 0x0000000455007388 */ /* 0x002fe80000000c00 */
[----:B------:R-:W-:Y:S01]  /*9bd0*/  STS.128 [R85+0x400], R68 ;  /* 0x0004004455007388 */ /* 0x000fe20000000c00 */
[----:B------:R-:W-:Y:S01]  /*9be0*/  LEA R76, P1, R77, R78, 0x1 ;  /* 0x0000004e4d4c7211 */ /* 0x000fe200078208ff */
[----:B------:R-:W-:-:S03]  /*9bf0*/  IMAD R81, R79, 0x2, R77 ;  /* 0x000000024f517824 */ /* 0x000fc600078e024d */
[----:B------:R-:W-:Y:S02]  /*9c00*/  LEA.HI.X.SX32 R77, R77, R80, 0x1, P1 ;  /* 0x000000504d4d7211 */ /* 0x000fe400008f0eff */
[----:B------:R-:W-:-:S04]  /*9c10*/  LEA R82, P1, R81, R78, 0x1 ;  /* 0x0000004e51527211 */ /* 0x000fc800078208ff */
[----:B------:R-:W-:Y:S02]  /*9c20*/  LEA.HI.X.SX32 R83, R81, R80, 0x1, P1 ;  /* 0x0000005051537211 */ /* 0x000fe400008f0eff */
[----:B------:R-:W-:Y:S02]  /*9c30*/  ISETP.LT.AND P1, PT, R0, UR15, !P0 ;  /* 0x0000000f00007c0c */ /* 0x000fe4000c721270 */
[----:B------:R-:W-:Y:S01]  /*9c40*/  LOP3.LUT R0, R84, 0x7f0, RZ, 0xc0, !PT ;  /* 0x000007f054007812 */ /* 0x000fe200078ec0ff */
[----:B------:R-:W-:Y:S01]  /*9c50*/  BAR.SYNC.DEFER_BLOCKING 0x0 ;  /* 0x0000000000007b1d */ /* 0x000fe20000010000 */
[----:B------:R-:W-:Y:S02]  /*9c60*/  F2FP.F16.F32.PACK_AB R21, R26, R24 ;  /* 0x000000181a15723e */ /* 0x000fe400000000ff */
[----:B------:R-:W-:-:S03]  /*9c70*/  F2FP.F16.F32.PACK_AB R9, R27, R25 ;  /* 0x000000191b09723e */ /* 0x000fc600000000ff */
[----:B------:R-:W0:Y:S04]  /*9c80*/  LDS.128 R4, [R0+UR9] ;  /* 0x0000000900047984 */ /* 0x000e280008000c00 */
[----:B------:R-:W-:Y:S01]  /*9c90*/  LDS.128 R24, [R0+UR9+0x800] ;  /* 0x0008000900187984 */ /* 0x000fe20008000c00 */
[----:B------:R-:W-:Y:S01]  /*9ca0*/  BAR.SYNC.DEFER_BLOCKING 0x0 ;  /* 0x0000000000007b1d */ /* 0x000fe20000010000 */
[----:B------:R-:W-:-:S05]  /*9cb0*/  F2FP.F16.F32.PACK_AB R10, R31, R29 ;  /* 0x0000001d1f0a723e */ /* 0x000fca00000000ff */
[----:B------:R-:W-:Y:S04]  /*9cc0*/  STS.128 [R85], R20 ;  /* 0x0000001455007388 */ /* 0x000fe80000000c00 */
[----:B------:R-:W-:Y:S01]  /*9cd0*/  STS.128 [R85+0x400], R8 ;  /* 0x0004000855007388 */ /* 0x000fe20000000c00 */
[----:B------:R-:W-:Y:S01]  /*9ce0*/  BAR.SYNC.DEFER_BLOCKING 0x0 ;  /* 0x0000000000007b1d */ /* 0x000fe20000010000 */
[----:B------:R-:W-:Y:S02]  /*9cf0*/  F2FP.F16.F32.PACK_AB R36, R38, R36 ;  /* 0x000000242624723e */ /* 0x000fe400000000ff */
[----:B------:R-:W-:-:S03]  /*9d00*/  F2FP.F16.F32.PACK_AB R12, R39, R37 ;  /* 0x00000025270c723e */ /* 0x000fc600000000ff */
[----:B------:R-:W1:Y:S04]  /*9d10*/  LDS.128 R20, [R0+UR9] ;  /* 0x0000000900147984 */ /* 0x000e680008000c00 */
[----:B------:R-:W-:Y:S01]  /*9d20*/  LDS.128 R8, [R0+UR9+0x800] ;  /* 0x0008000900087984 */ /* 0x000fe20008000c00 */
[----:B------:R-:W-:Y:S02]  /*9d30*/  F2FP.F16.F32.PACK_AB R37, R42, R40 ;  /* 0x000000282a25723e */ /* 0x000fe400000000ff */
[----:B------:R-:W-:Y:S02]  /*9d40*/  F2FP.F16.F32.PACK_AB R38, R46, R44 ;  /* 0x0000002c2e26723e */ /* 0x000fe400000000ff */
[----:B------:R-:W-:Y:S02]  /*9d50*/  F2FP.F16.F32.PACK_AB R14, R47, R45 ;  /* 0x0000002d2f0e723e */ /* 0x000fe400000000ff */
[----:B------:R-:W-:Y:S01]  /*9d60*/  F2FP.F16.F32.PACK_AB R15, R51, R49 ;  /* 0x00000031330f723e */ /* 0x000fe200000000ff */
[----:B------:R-:W-:Y:S01]  /*9d70*/  BAR.SYNC.DEFER_BLOCKING 0x0 ;  /* 0x0000000000007b1d */ /* 0x000fe20000010000 */
[----:B------:R-:W-:-:S02]  /*9d80*/  F2FP.F16.F32.PACK_AB R39, R50, R48 ;  /* 0x000000303227723e */ /* 0x000fc400000000ff */
[----:B------:R-:W-:Y:S02]  /*9d90*/  F2FP.F16.F32.PACK_AB R52, R54, R52 ;  /* 0x000000343634723e */ /* 0x000fe400000000ff */
[----:B------:R-:W-:Y:S02]  /*9da0*/  F2FP.F16.F32.PACK_AB R16, R55, R53 ;  /* 0x000000353710723e */ /* 0x000fe400000000ff */
[----:B------:R-:W-:Y:S02]  /*9db0*/  F2FP.F16.F32.PACK_AB R17, R59, R57 ;  /* 0x000000393b11723e */ /* 0x000fe400000000ff */
[----:B------:R-:W-:Y:S02]  /*9dc0*/  F2FP.F16.F32.PACK_AB R18, R63, R61 ;  /* 0x0000003d3f12723e */ /* 0x000fe400000000ff */
[----:B------:R-:W-:Y:S01]  /*9dd0*/  F2FP.F16.F32.PACK_AB R19, R67, R65 ;  /* 0x000000414313723e */ /* 0x000fe200000000ff */
[----:B------:R-:W-:Y:S01]  /*9de0*/  IMAD R81, R79, 0x2, R81 ;  /* 0x000000024f517824 */ /* 0x000fe200078e0251 */
[----:B0-----:R-:W-:Y:S01]  /*9df0*/  PRMT R32, R4, 0x7632, R32 ;  /* 0x0000763204207816 */ /* 0x001fe20000000020 */
[----:B------:R-:W5:Y:S04]  /*9e00*/  LDL.LU R40, [R1+0xdc] ;  /* 0x0000dc0001287983 */ /* 0x000f680000300800 */
[----:B------:R0:W-:Y:S04]  /*9e10*/  STS.128 [R85], R36 ;  /* 0x0000002455007388 */ /* 0x0001e80000000c00 */
[----:B------:R-:W-:Y:S01]  /*9e20*/  STS.128 [R85+0x400], R12 ;  /* 0x0004000c55007388 */ /* 0x000fe20000000c00 */
[----:B------:R-:W-:Y:S01]  /*9e30*/  BAR.SYNC.DEFER_BLOCKING 0x0 ;  /* 0x0000000000007b1d */ /* 0x000fe20000010000 */
[----:B------:R-:W-:-:S02]  /*9e40*/  F2FP.F16.F32.PACK_AB R53, R58, R56 ;  /* 0x000000383a35723e */ /* 0x000fc400000000ff */
[----:B------:R-:W-:-:S03]  /*9e50*/  F2FP.F16.F32.PACK_AB R54, R62, R60 ;  /* 0x0000003c3e36723e */ /* 0x000fc600000000ff */
[----:B------:R-:W1:Y:S04]  /*9e60*/  LDS.128 R12, [R0+UR9] ;  /* 0x00000009000c7984 */ /* 0x000e680008000c00 */
[----:B------:R-:W-:Y:S01]  /*9e70*/  LDS.128 R28, [R0+UR9+0x800] ;  /* 0x00080009001c7984 */ /* 0x000fe20008000c00 */
[----:B------:R-:W-:Y:S01]  /*9e80*/  BAR.SYNC.DEFER_BLOCKING 0x0 ;  /* 0x0000000000007b1d */ /* 0x000fe20000010000 */
[----:B------:R-:W-:-:S05]  /*9e90*/  F2FP.F16.F32.PACK_AB R55, R66, R64 ;  /* 0x000000404237723e */ /* 0x000fca00000000ff */
[----:B------:R-:W-:Y:S04]  /*9ea0*/  STS.128 [R85], R52 ;  /* 0x0000003455007388 */ /* 0x000fe80000000c00 */
[----:B------:R1:W-:Y:S01]  /*9eb0*/  STS.128 [R85+0x400], R16 ;  /* 0x0004001055007388 */ /* 0x0003e20000000c00 */
[----:B------:R-:W-:Y:S01]  /*9ec0*/  BAR.SYNC.DEFER_BLOCKING 0x0 ;  /* 0x0000000000007b1d */ /* 0x000fe20000010000 */
[----:B0-----:R-:W-:Y:S01]  /*9ed0*/  PRMT R38, R5, 0x7632, R38 ;  /* 0x0000763205267816 */ /* 0x001fe20000000026 */
[----:B-1----:R-:W-:-:S04]  /*9ee0*/  IMAD R19, R79, 0x2, R81 ;  /* 0x000000024f137824 */ /* 0x002fc800078e0251 */
[----:B------:R-:W-:Y:S04]  /*9ef0*/  @P1 STG.E.U16 desc[UR20][R2.64], R4 ;  /* 0x0000000402001986 */ /* 0x000fe8000c101514 */
[----:B------:R0:W-:Y:S04]  /*9f00*/  @P2 STG.E.U16 desc[UR20][R72.64], R32 ;  /* 0x0000002048002986 */ /* 0x0001e8000c101514 */
[----:B------:R1:W-:Y:S04]  /*9f10*/  @P4 STG.E.U16 desc[UR20][R74.64], R5 ;  /* 0x000000054a004986 */ /* 0x0003e8000c101514 */
[----:B------:R1:W-:Y:S01]  /*9f20*/  @P3 STG.E.U16 desc[UR20][R76.64], R38 ;  /* 0x000000264c003986 */ /* 0x0003e2000c101514 */
[----:B------:R-:W-:-:S03]  /*9f30*/  LEA R16, P3, R81, R78, 0x1 ;  /* 0x0000004e51107211 */ /* 0x000fc600078608ff */
[----:B------:R1:W-:Y:S01]  /*9f40*/  @P5 STG.E.U16 desc[UR20][R82.64], R6 ;  /* 0x0000000652005986 */ /* 0x0003e2000c101514 */
[----:B------:R-:W-:Y:S02]  /*9f50*/  LEA.HI.X.SX32 R17, R81, R80, 0x1, P3 ;  /* 0x0000005051117211 */ /* 0x000fe400018f0eff */
[----:B0-----:R-:W-:Y:S01]  /*9f60*/  PRMT R32, R6, 0x7632, R32 ;  /* 0x0000763206207816 */ /* 0x001fe20000000020 */
[----:B-1----:R-:W-:Y:S01]  /*9f70*/  IMAD R5, R79, 0x2, R19 ;  /* 0x000000024f057824 */ /* 0x002fe200078e0213 */
[----:B------:R-:W-:Y:S02]  /*9f80*/  LEA R2, P5, R19, R78, 0x1 ;  /* 0x0000004e13027211 */ /* 0x000fe400078a08ff */
[----:B------:R-:W-:Y:S01]  /*9f90*/  ISETP.LT.AND P1, PT, R91, UR15, !P0 ;  /* 0x0000000f5b007c0c */ /* 0x000fe2000c721270 */
[----:B------:R0:W-:Y:S01]  /*9fa0*/  @P6 STG.E.U16 desc[UR20][R16.64], R32 ;  /* 0x0000002010006986 */ /* 0x0001e2000c101514 */
[----:B------:R-:W-:Y:S01]  /*9fb0*/  LEA.HI.X.SX32 R3, R19, R80, 0x1, P5 ;  /* 0x0000005013037211 */ /* 0x000fe200028f0eff */
[----:B------:R-:W-:Y:S01]  /*9fc0*/  IMAD R19, R79, 0x2, R5 ;  /* 0x000000024f137824 */ /* 0x000fe200078e0205 */
[----:B------:R-:W-:Y:S01]  /*9fd0*/  ISETP.LT.AND P2, PT, R90, UR15, !P0 ;  /* 0x0000000f5a007c0c */ /* 0x000fe2000c741270 */
[----:B------:R-:W5:Y:S01]  /*9fe0*/  LDL.LU R38, [R1+0xd8] ;  /* 0x0000d80001267983 */ /* 0x000f620000300800 */
[----:B------:R-:W-:Y:S01]  /*9ff0*/  LEA R4, P6, R5, R78, 0x1 ;  /* 0x0000004e05047211 */ /* 0x000fe200078c08ff */
[----:B------:R-:W-:Y:S01]  /*a000*/  IMAD R33, R79, 0x2, R19 ;  /* 0x000000024f217824 */ /* 0x000fe200078e0213 */
[----:B------:R-:W-:Y:S01]  /*a010*/  ISETP.LT.AND P4, PT, R89, UR15, !P0 ;  /* 0x0000000f59007c0c */ /* 0x000fe2000c781270 */
[----:B------:R-:W5:Y:S01]  /*a020*/  LDL.LU R37, [R1+0xd4] ;  /* 0x0000d40001257983 */ /* 0x000f620000300800 */
[----:B------:R-:W-:-:S02]  /*a030*/  LEA.HI.X.SX32 R5, R5, R80, 0x1, P6 ;  /* 0x0000005005057211 */ /* 0x000fc400030f0eff */
[----:B------:R-:W-:Y:S02]  /*a040*/  LEA R18, P6, R19, R78, 0x1 ;  /* 0x0000004e13127211 */ /* 0x000fe400078c08ff */
[----:B------:R-:W-:Y:S02]  /*a050*/  ISETP.LT.AND P3, PT, R88, UR15, !P0 ;  /* 0x0000000f58007c0c */ /* 0x000fe4000c761270 */
[----:B------:R-:W-:Y:S01]  /*a060*/  PRMT R6, R7, 0x7632, R6 ;  /* 0x0000763207067816 */ /* 0x000fe20000000006 */
[----:B------:R-:W-:Y:S01]  /*a070*/  @P1 STG.E.U16 desc[UR20][R2.64], R7 ;  /* 0x0000000702001986 */ /* 0x000fe2000c101514 */
[----:B------:R-:W-:Y:S02]  /*a080*/  LEA.HI.X.SX32 R19, R19, R80, 0x1, P6 ;  /* 0x0000005013137211 */ /* 0x000fe400030f0eff */
[C---:B0-----:R-:W-:Y:S01]  /*a090*/  LEA R16, P6, R33.reuse, R78, 0x1 ;  /* 0x0000004e21107211 */ /* 0x041fe200078c08ff */
[----:B------:R0:W-:Y:S03]  /*a0a0*/  @P2 STG.E.U16 desc[UR20][R4.64], R6 ;  /* 0x0000000604002986 */ /* 0x0001e6000c101514 */
[----:B------:R-:W-:Y:S01]  /*a0b0*/  LEA.HI.X.SX32 R17, R33, R80, 0x1, P6 ;  /* 0x0000005021117211 */ /* 0x000fe200030f0eff */
[----:B------:R1:W-:Y:S04]  /*a0c0*/  @P4 STG.E.U16 desc[UR20][R18.64], R20 ;  /* 0x0000001412004986 */ /* 0x0003e8000c101514 */
[----:B------:R-:W5:Y:S01]  /*a0d0*/  LDL.LU R36, [R1+0xd0] ;  /* 0x0000d00001247983 */ /* 0x000f620000300800 */
[----:B0-----:R-:W-:-:S05]  /*a0e0*/  PRMT R5, R20, 0x7632, R5 ;  /* 0x0000763214057816 */ /* 0x001fca0000000005 */
[----:B------:R0:W-:Y:S01]  /*a0f0*/  @P3 STG.E.U16 desc[UR20][R16.64], R5 ;  /* 0x0000000510003986 */ /* 0x0001e2000c101514 */
[----:B----4-:R-:W-:-:S03]  /*a100*/  ISETP.LT.AND P3, PT, R34, UR15, !P0 ;  /* 0x0000000f22007c0c */ /* 0x010fc6000c761270 */
[----:B------:R-:W4:Y:S04]  /*a110*/  LDL.LU R34, [R1+0xcc] ;  /* 0x0000cc0001227983 */ /* 0x000f280000300800 */
[----:B------:R-:W4:Y:S01]  /*a120*/  LDL.LU R32, [R1+0xb4] ;  /* 0x0000b40001207983 */ /* 0x000f220000300800 */
[----:B--2---:R-:W-:Y:S01]  /*a130*/  ISETP.LT.AND P2, PT, R35, UR15, !P0 ;  /* 0x0000000f23007c0c */ /* 0x004fe2000c741270 */
[----:B------:R-:W-:Y:S01]  /*a140*/  IMAD R35, R79, 0x2, R33 ;  /* 0x000000024f237824 */ /* 0x000fe200078e0221 */
[----:B------:R-:W-:Y:S01]  /*a150*/  ISETP.LT.AND P5, PT, R87, UR15, !P0 ;  /* 0x0000000f57007c0c */ /* 0x000fe2000c7a1270 */
[----:B-1----:R-:W2:Y:S02]  /*a160*/  LDL.LU R20, [R1+0xb0] ;  /* 0x0000b00001147983 */ /* 0x002ea40000300800 */
[----:B------:R-:W-:Y:S01]  /*a170*/  IMAD R7, R79, 0x2, R35 ;  /* 0x000000024f077824 */ /* 0x000fe200078e0223 */
[----:B------:R-:W-:Y:S01]  /*a180*/  LEA R2, P6, R35, R78, 0x1 ;  /* 0x0000004e23027211 */ /* 0x000fe200078c08ff */
[----:B------:R-:W2:Y:S01]  /*a190*/  LDL.LU R18, [R1+0xac] ;  /* 0x0000ac0001127983 */ /* 0x000ea20000300800 */
[----:B------:R-:W-:Y:S01]  /*a1a0*/  ISETP.LT.AND P1, PT, R86, UR15, !P0 ;  /* 0x0000000f56007c0c */ /* 0x000fe2000c721270 */
[----:B------:R-:W-:Y:S01]  /*a1b0*/  IMAD R33, R79, 0x2, R7 ;  /* 0x000000024f217824 */ /* 0x000fe200078e0207 */
[----:B------:R-:W-:-:S02]  /*a1c0*/  LEA.HI.X.SX32 R3, R35, R80, 0x1, P6 ;  /* 0x0000005023037211 */ /* 0x000fc400030f0eff */
[----:B------:R-:W-:Y:S01]  /*a1d0*/  LEA R4, P6, R7, R78, 0x1 ;  /* 0x0000004e07047211 */ /* 0x000fe200078c08ff */
[----:B------:R-:W-:Y:S01]  /*a1e0*/  IMAD R19, R79, 0x2, R33 ;  /* 0x000000024f137824 */ /* 0x000fe200078e0221 */
[----:B0-----:R-:W-:Y:S01]  /*a1f0*/  PRMT R17, R21, 0x7632, R17 ;  /* 0x0000763215117816 */ /* 0x001fe20000000011 */
[----:B------:R-:W2:Y:S01]  /*a200*/  LDL.LU R35, [R1+0xa8] ;  /* 0x0000a80001237983 */ /* 0x000ea20000300800 */
[----:B------:R-:W-:Y:S02]  /*a210*/  LEA.HI.X.SX32 R5, R7, R80, 0x1, P6 ;  /* 0x0000005007057211 */ /* 0x000fe400030f0eff */
[----:B------:R-:W-:Y:S01]  /*a220*/  LEA R6, P6, R33, R78, 0x1 ;  /* 0x0000004e21067211 */ /* 0x000fe200078c08ff */
[----:B------:R0:W-:Y:S01]  /*a230*/  @P5 STG.E.U16 desc[UR20][R2.64], R21 ;  /* 0x0000001502005986 */ /* 0x0001e2000c101514 */
[----:B---3--:R-:W-:Y:S02]  /*a240*/  ISETP.LT.AND P4, PT, R41, UR15, !P0 ;  /* 0x0000000f29007c0c */ /* 0x008fe4000c781270 */
[----:B------:R-:W-:-:S02]  /*a250*/  LEA.HI.X.SX32 R7, R33, R80, 0x1, P6 ;  /* 0x0000005021077211 */ /* 0x000fc400030f0eff */
[----:B------:R-:W-:Y:S01]  /*a260*/  LEA R16, P6, R19, R78, 0x1 ;  /* 0x0000004e13107211 */ /* 0x000fe200078c08ff */
[----:B------:R1:W-:Y:S01]  /*a270*/  @P1 STG.E.U16 desc[UR20][R4.64], R17 ;  /* 0x0000001104001986 */ /* 0x0003e2000c101514 */
[----:B0-----:R-:W-:Y:S02]  /*a280*/  IMAD R3, R79, 0x2, R19 ;  /* 0x000000024f037824 */ /* 0x001fe400078e0213 */
[----:B-1----:R-:W-:-:S03]  /*a290*/  LEA.HI.X.SX32 R17, R19, R80, 0x1, P6 ;  /* 0x0000005013117211 */ /* 0x002fc600030f0eff */
[----:B------:R-:W-:Y:S01]  /*a2a0*/  LEA R2, P6, R3, R78, 0x1 ;  /* 0x0000004e03027211 */ /* 0x000fe200078c08ff */
[----:B------:R-:W-:Y:S01]  /*a2b0*/  IMAD R19, R79, 0x2, R3 ;  /* 0x000000024f137824 */ /* 0x000fe200078e0203 */
[----:B------:R-:W-:Y:S02]  /*a2c0*/  PRMT R5, R22, 0x7632, R5 ;  /* 0x0000763216057816 */ /* 0x000fe40000000005 */
[----:B------:R-:W-:Y:S01]  /*a2d0*/  LEA.HI.X.SX32 R3, R3, R80, 0x1, P6 ;  /* 0x0000005003037211 */ /* 0x000fe200030f0eff */
[----:B------:R-:W-:Y:S01]  /*a2e0*/  @P2 STG.E.U16 desc[UR20][R6.64], R22 ;  /* 0x0000001606002986 */ /* 0x000fe2000c101514 */
[----:B------:R-:W-:-:S03]  /*a2f0*/  LEA R4, P6, R19, R78, 0x1 ;  /* 0x0000004e13047211 */ /* 0x000fc600078c08ff */
[----:B------:R0:W-:Y:S04]  /*a300*/  @P4 STG.E.U16 desc[UR20][R16.64], R5 ;  /* 0x0000000510004986 */ /* 0x0001e8000c101514 */
[----:B------:R-:W-:Y:S01]  /*a310*/  @P3 STG.E.U16 desc[UR20][R2.64], R23 ;  /* 0x0000001702003986 */ /* 0x000fe2000c101514 */
[----:B0-----:R-:W-:Y:S02]  /*a320*/  PRMT R17, R23, 0x7632, R17 ;  /* 0x0000763217117816 */ /* 0x001fe40000000011 */
[----:B------:R-:W-:Y:S02]  /*a330*/  LEA.HI.X.SX32 R5, R19, R80, 0x1, P6 ;  /* 0x0000005013057211 */ /* 0x000fe400030f0eff */
[----:B-----5:R-:W-:-:S13]  /*a340*/  ISETP.LT.AND P5, PT, R40, UR15, !P0 ;  /* 0x0000000f28007c0c */ /* 0x020fda000c7a1270 */
[----:B------:R0:W-:Y:S01]  /*a350*/  @P5 STG.E.U16 desc[UR20][R4.64], R17 ;  /* 0x0000001104005986 */ /* 0x0001e2000c101514 */
[----:B----4-:R-:W-:-:S03]  /*a360*/  ISETP.LT.AND P3, PT, R34, UR15, !P0 ;  /* 0x0000000f22007c0c */ /* 0x010fc6000c761270 */
[----:B------:R-:W3:Y:S01]  /*a370*/  LDL.LU R34, [R1+0xa4] ;  /* 0x0000a40001227983 */ /* 0x000ee20000300800 */
[----:B------:R-:W-:-:S03]  /*a380*/  ISETP.LT.AND P5, PT, R32, UR15, !P0 ;  /* 0x0000000f20007c0c */ /* 0x000fc6000c7a1270 */
[----:B------:R-:W4:Y:S04]  /*a390*/  LDL.LU R33, [R1+0xa0] ;  /* 0x0000a00001217983 */ /* 0x000f280000300800 */
[----:B------:R-:W5:Y:S01]  /*a3a0*/  LDL.LU R32, [R1+0x9c] ;  /* 0x00009c0001207983 */ /* 0x000f620000300800 */
[----:B------:R-:W-:Y:S01]  /*a3b0*/  IMAD R7, R79, 0x2, R19 ;  /* 0x000000024f077824 */ /* 0x000fe200078e0213 */
[----:B------:R-:W-:Y:S02]  /*a3c0*/  ISETP.LT.AND P1, PT, R38, UR15, !P0 ;  /* 0x0000000f26007c0c */ /* 0x000fe4000c721270 */
[----:B------:R-:W-:Y:S01]  /*a3d0*/  ISETP.LT.AND P2, PT, R37, UR15, !P0 ;  /* 0x0000000f25007c0c */ /* 0x000fe2000c741270 */
[----:B------:R-:W-:Y:S01]  /*a3e0*/  IMAD R19, R79, 0x2, R7 ;  /* 0x000000024f137824 */ /* 0x000fe200078e0207 */
[C---:B------:R-:W-:Y:S01]  /*a3f0*/  LEA R6, P6, R7.reuse, R78, 0x1 ;  /* 0x0000004e07067211 */ /* 0x040fe200078c08ff */
[----:B------:R-:W5:Y:S03]  /*a400*/  LDL.LU R37, [R1+0x98] ;  /* 0x0000980001257983 */ /* 0x000f660000300800 */
[----:B------:R-:W-:Y:S01]  /*a410*/  LEA.HI.X.SX32 R7, R7, R80, 0x1, P6 ;  /* 0x0000005007077211 */ /* 0x000fe200030f0eff */
[----:B------:R-:W-:Y:S01]  /*a420*/  IMAD R21, R79, 0x2, R19 ;  /* 0x000000024f157824 */ /* 0x000fe200078e0213 */
[----:B------:R-:W-:-:S02]  /*a430*/  LEA R16, P6, R19, R78, 0x1 ;  /* 0x0000004e13107211 */ /* 0x000fc400078c08ff */
[----:B------:R-:W-:Y:S02]  /*a440*/  PRMT R22, R12, 0x7632, R22 ;  /* 0x000076320c167816 */ /* 0x000fe40000000016 */
[----:B0-----:R-:W-:Y:S01]  /*a450*/  LEA.HI.X.SX32 R17, R19, R80, 0x1, P6 ;  /* 0x0000005013117211 */ /* 0x001fe200030f0eff */
[----:B------:R-:W-:Y:S01]  /*a460*/  IMAD R19, R79, 0x2, R21 ;  /* 0x000000024f137824 */ /* 0x000fe200078e0215 */
[C---:B------:R-:W-:Y:S01]  /*a470*/  LEA R2, P6, R21.reuse, R78, 0x1 ;  /* 0x0000004e15027211 */ /* 0x040fe200078c08ff */
[----:B------:R0:W-:Y:S01]  /*a480*/  @P1 STG.E.U16 desc[UR20][R6.64], R12 ;  /* 0x0000000c06001986 */ /* 0x0001e2000c101514 */
[----:B------:R-:W-:Y:S02]  /*a490*/  ISETP.LT.AND P4, PT, R36, UR15, !P0 ;  /* 0x0000000f24007c0c */ /* 0x000fe4000c781270 */
[----:B------:R-:W-:Y:S01]  /*a4a0*/  LEA.HI.X.SX32 R3, R21, R80, 0x1, P6 ;  /* 0x0000005015037211 */ /* 0x000fe200030f0eff */
[----:B------:R1:W-:Y:S01]  /*a4b0*/  @P2 STG.E.U16 desc[UR20][R16.64], R22 ;  /* 0x0000001610002986 */ /* 0x0003e2000c101514 */
[----:B--2---:R-:W-:Y:S01]  /*a4c0*/  ISETP.LT.AND P2, PT, R18, UR15, !P0 ;  /* 0x0000000f12007c0c */ /* 0x004fe2000c741270 */
[----:B------:R-:W-:Y:S01]  /*a4d0*/  IMAD R21, R79, 0x2, R19 ;  /* 0x000000024f157824 */ /* 0x000fe200078e0213 */
[----:B------:R-:W-:Y:S01]  /*a4e0*/  LEA R18, P6, R19, R78, 0x1 ;  /* 0x0000004e13127211 */ /* 0x000fe200078c08ff */
[----:B------:R-:W2:Y:S01]  /*a4f0*/  LDL.LU R36, [R1+0x94] ;  /* 0x0000940001247983 */ /* 0x000ea20000300800 */
[----:B------:R-:W-:Y:S01]  /*a500*/  ISETP.LT.AND P1, PT, R20, UR15, !P0 ;  /* 0x0000000f14007c0c */ /* 0x000fe2000c721270 */
[----:B------:R-:W-:Y:S01]  /*a510*/  IMAD R23, R79, 0x2, R21 ;  /* 0x000000024f177824 */ /* 0x000fe200078e0215 */
[----:B------:R-:W-:Y:S01]  /*a520*/  LEA.HI.X.SX32 R19, R19, R80, 0x1, P6 ;  /* 0x0000005013137211 */ /* 0x000fe200030f0eff */
[----:B------:R-:W2:Y:S01]  /*a530*/  LDS.128 R4, [R0+UR9] ;  /* 0x0000000900047984 */ /* 0x000ea20008000c00 */
[----:B------:R-:W-:-:S02]  /*a540*/  LEA R20, P6, R21, R78, 0x1 ;  /* 0x0000004e15147211 */ /* 0x000fc400078c08ff */
[----:B0-----:R-:W-:Y:S01]  /*a550*/  PRMT R12, R13, 0x7632, R12 ;  /* 0x000076320d0c7816 */ /* 0x001fe2000000000c */
[----:B------:R-:W-:Y:S01]  /*a560*/  @P4 STG.E.U16 desc[UR20][R2.64], R13 ;  /* 0x0000000d02004986 */ /* 0x000fe2000c101514 */
[----:B------:R-:W-:Y:S02]  /*a570*/  LEA.HI.X.SX32 R21, R21, R80, 0x1, P6 ;  /* 0x0000005015157211 */ /* 0x000fe400030f0eff */
[C---:B-1----:R-:W-:Y:S01]  /*a580*/  LEA R16, P6, R23.reuse, R78, 0x1 ;  /* 0x0000004e17107211 */ /* 0x042fe200078c08ff */
[----:B------:R-:W-:Y:S01]  /*a590*/  @P3 STG.E.U16 desc[UR20][R18.64], R12 ;  /* 0x0000000c12003986 */ /* 0x000fe2000c101514 */
[----:B------:R-:W-:Y:S02]  /*a5a0*/  PRMT R22, R14, 0x7632, R22 ;  /* 0x000076320e167816 */ /* 0x000fe40000000016 */
[----:B------:R-:W-:Y:S01]  /*a5b0*/  LEA.HI.X.SX32 R17, R23, R80, 0x1, P6 ;  /* 0x0000005017117211 */ /* 0x000fe200030f0eff */
[----:B------:R0:W-:Y:S01]  /*a5c0*/  @P5 STG.E.U16 desc[UR20][R20.64], R14 ;  /* 0x0000000e14005986 */ /* 0x0001e2000c101514 */
[----:B------:R-:W-:-:S03]  /*a5d0*/  ISETP.LT.AND P4, PT, R35, UR15, !P0 ;  /* 0x0000000f23007c0c */ /* 0x000fc6000c781270 */
[----:B------:R1:W-:Y:S01]  /*a5e0*/  @P1 STG.E.U16 desc[UR20][R16.64], R22 ;  /* 0x0000001610001986 */ /* 0x0003e2000c101514 */
[----:B---3--:R-:W-:-:S03]  /*a5f0*/  ISETP.LT.AND P3, PT, R34, UR15, !P0 ;  /* 0x0000000f22007c0c */ /* 0x008fc6000c761270 */
[----:B------:R-:W3:Y:S01]  /*a600*/  LDL.LU R34, [R1+0x90] ;  /* 0x0000900001227983 */ /* 0x000ee20000300800 */
[----:B----4-:R-:W-:-:S03]  /*a610*/  ISETP.LT.AND P5, PT, R33, UR15, !P0 ;  /* 0x0000000f21007c0c */ /* 0x010fc6000c7a1270 */
[----:B------:R-:W4:Y:S01]  /*a620*/  LDL.LU R33, [R1+0x8c] ;  /* 0x00008c0001217983 */ /* 0x000f220000300800 */
[----:B-----5:R-:W-:-:S03]  /*a630*/  ISETP.LT.AND P1, PT, R32, UR15, !P0 ;  /* 0x0000000f20007c0c */ /* 0x020fc6000c721270 */
[----:B------:R-:W5:Y:S04]  /*a640*/  LDL.LU R35, [R1+0x88] ;  /* 0x0000880001237983 */ /* 0x000f680000300800 */
[----:B------:R-:W5:Y:S04]  /*a650*/  LDL.LU R32, [R1+0x84] ;  /* 0x0000840001207983 */ /* 0x000f680000300800 */
[----:B0-----:R-:W5:Y:S01]  /*a660*/  LDL.LU R20, [R1+0x80] ;  /* 0x0000800001147983 */ /* 0x001f620000300800 */
[----:B------:R-:W-:Y:S01]  /*a670*/  IMAD R3, R79, 0x2, R23 ;  /* 0x000000024f037824 */ /* 0x000fe200078e0217 */
[----:B------:R-:W-:-:S02]  /*a680*/  PRMT R14, R15, 0x7632, R14 ;  /* 0x000076320f0e7816 */ /* 0x000fc4000000000e */
[----:B-1----:R-:W5:Y:S01]  /*a690*/  LDL.LU R22, [R1+0x7c] ;  /* 0x00007c0001167983 */ /* 0x002f620000300800 */
[----:B------:R-:W-:Y:S01]  /*a6a0*/  IMAD R13, R79, 0x2, R3 ;  /* 0x000000024f0d7824 */ /* 0x000fe200078e0203 */
[----:B------:R-:W-:-:S03]  /*a6b0*/  LEA R2, P6, R3, R78, 0x1 ;  /* 0x0000004e03027211 */ /* 0x000fc600078c08ff */
[----:B------:R-:W-:Y:S01]  /*a6c0*/  IMAD R19, R79, 0x2, R13 ;  /* 0x000000024f137824 */ /* 0x000fe200078e020d */
[----:B------:R-:W-:Y:S02]  /*a6d0*/  LEA.HI.X.SX32 R3, R3, R80, 0x1, P6 ;  /* 0x0000005003037211 */ /* 0x000fe400030f0eff */
[----:B------:R-:W-:Y:S01]  /*a6e0*/  LEA R12, P6, R13, R78, 0x1 ;  /* 0x0000004e0d0c7211 */ /* 0x000fe200078c08ff */
[----:B------:R-:W-:-:S03]  /*a6f0*/  IMAD R21, R79, 0x2, R19 ;  /* 0x000000024f157824 */ /* 0x000fc600078e0213 */
[----:B------:R-:W-:Y:S02]  /*a700*/  LEA.HI.X.SX32 R13, R13, R80, 0x1, P6 ;  /* 0x000000500d0d7211 */ /* 0x000fe400030f0eff */
[----:B------:R-:W-:Y:S01]  /*a710*/  LEA R18, P6, R19, R78, 0x1 ;  /* 0x0000004e13127211 */ /* 0x000fe200078c08ff */
[----:B------:R-:W-:-:S03]  /*a720*/  IMAD R23, R79, 0x2, R21 ;  /* 0x000000024f177824 */ /* 0x000fc600078e0215 */
[----:B------:R-:W-:Y:S02]  /*a730*/  LEA.HI.X.SX32 R19, R19, R80, 0x1, P6 ;  /* 0x0000005013137211 */ /* 0x000fe400030f0eff */
[C---:B------:R-:W-:Y:S01]  /*a740*/  LEA R16, P6, R21.reuse, R78, 0x1 ;  /* 0x0000004e15107211 */ /* 0x040fe200078c08ff */
[----:B------:R0:W-:Y:S03]  /*a750*/  @P2 STG.E.U16 desc[UR20][R2.64], R15 ;  /* 0x0000000f02002986 */ /* 0x0001e6000c101514 */
[----:B------:R-:W-:Y:S01]  /*a760*/  LEA.HI.X.SX32 R17, R21, R80, 0x1, P6 ;  /* 0x0000005015117211 */ /* 0x000fe200030f0eff */
[----:B------:R2:W-:Y:S01]  /*a770*/  @P4 STG.E.U16 desc[UR20][R12.64], R14 ;  /* 0x0000000e0c004986 */ /* 0x0005e2000c101514 */
[----:B------:R-:W-:Y:S02]  /*a780*/  ISETP.LT.AND P2, PT, R37, UR15, !P0 ;  /* 0x0000000f25007c0c */ /* 0x000fe4000c741270 */
[----:B0-----:R-:W-:Y:S01]  /*a790*/  LEA R2, P6, R23, R78, 0x1 ;  /* 0x0000004e17027211 */ /* 0x001fe200078c08ff */
[----:B------:R-:W-:Y:S01]  /*a7a0*/  IMAD R15, R79, 0x2, R23 ;  /* 0x000000024f0f7824 */ /* 0x000fe200078e0217 */
[----:B--2---:R-:W-:-:S03]  /*a7b0*/  PRMT R13, R4, 0x7632, R13 ;  /* 0x00007632040d7816 */ /* 0x004fc6000000000d */
[----:B------:R-:W-:Y:S01]  /*a7c0*/  IMAD R21, R79, 0x2, R15 ;  /* 0x000000024f157824 */ /* 0x000fe200078e020f */
[----:B------:R-:W-:Y:S02]  /*a7d0*/  LEA.HI.X.SX32 R3, R23, R80, 0x1, P6 ;  /* 0x0000005017037211 */ /* 0x000fe400030f0eff */
[----:B------:R-:W-:Y:S01]  /*a7e0*/  LEA R12, P6, R15, R78, 0x1 ;  /* 0x0000004e0f0c7211 */ /* 0x000fe200078c08ff */
[----:B------:R0:W-:Y:S01]  /*a7f0*/  @P3 STG.E.U16 desc[UR20][R18.64], R4 ;  /* 0x0000000412003986 */ /* 0x0001e2000c101514 */
[----:B------:R-:W-:-:S03]  /*a800*/  ISETP.LT.AND P4, PT, R36, UR15, !P0 ;  /* 0x0000000f24007c0c */ /* 0x000fc6000c781270 */
[----:B------:R1:W-:Y:S04]  /*a810*/  @P5 STG.E.U16 desc[UR20][R16.64], R13 ;  /* 0x0000000d10005986 */ /* 0x0003e8000c101514 */
[----:B------:R2:W-:Y:S01]  /*a820*/  @P1 STG.E.U16 desc[UR20][R2.64], R5 ;  /* 0x0000000502001986 */ /* 0x0005e2000c101514 */
[----:B0-----:R-:W-:Y:S02]  /*a830*/  PRMT R4, R5, 0x7632, R4 ;  /* 0x0000763205047816 */ /* 0x001fe40000000004 */
[----:B-1----:R-:W-:Y:S02]  /*a840*/  LEA.HI.X.SX32 R13, R15, R80, 0x1, P6 ;  /* 0x000000500f0d7211 */ /* 0x002fe400030f0eff */
[----:B------:R-:W-:-:S04]  /*a850*/  LEA R14, P6, R21, R78, 0x1 ;  /* 0x0000004e150e7211 */ /* 0x000fc800078c08ff */
[----:B------:R-:W-:Y:S01]  /*a860*/  LEA.HI.X.SX32 R15, R21, R80, 0x1, P6 ;  /* 0x00000050150f7211 */ /* 0x000fe200030f0eff */
[----:B------:R0:W-:Y:S04]  /*a870*/  @P2 STG.E.U16 desc[UR20][R12.64], R4 ;  /* 0x000000040c002986 */ /* 0x0001e8000c101514 */
[----:B------:R1:W-:Y:S01]  /*a880*/  @P4 STG.E.U16 desc[UR20][R14.64], R6 ;  /* 0x000000060e004986 */ /* 0x0003e2000c101514 */
[----:B---3--:R-:W-:-:S03]  /*a890*/  ISETP.LT.AND P3, PT, R34, UR15, !P0 ;  /* 0x0000000f22007c0c */ /* 0x008fc6000c761270 */
[----:B------:R-:W3:Y:S01]  /*a8a0*/  LDL.LU R34, [R1+0x78] ;  /* 0x0000780001227983 */ /* 0x000ee20000300800 */
[----:B----4-:R-:W-:-:S03]  /*a8b0*/  ISETP.LT.AND P5, PT, R33, UR15, !P0 ;  /* 0x0000000f21007c0c */ /* 0x010fc6000c7a1270 */
[----:B------:R-:W4:Y:S01]  /*a8c0*/  LDL.LU R33, [R1+0x74] ;  /* 0x0000740001217983 */ /* 0x000f220000300800 */
[----:B-----5:R-:W-:-:S03]  /*a8d0*/  ISETP.LT.AND P2, PT, R32, UR15, !P0 ;  /* 0x0000000f20007c0c */ /* 0x020fc6000c741270 */
[----:B------:R-:W5:Y:S01]  /*a8e0*/  LDL.LU R32, [R1+0x70] ;  /* 0x0000700001207983 */ /* 0x000f620000300800 */
[----:B------:R-:W-:-:S03]  /*a8f0*/  ISETP.LT.AND P4, PT, R20, UR15, !P0 ;  /* 0x0000000f14007c0c */ /* 0x000fc6000c781270 */
[----:B------:R-:W4:Y:S01]  /*a900*/  LDL.LU R20, [R1+0x6c] ;  /* 0x00006c0001147983 */ /* 0x000f220000300800 */
[----:B------:R-:W-:Y:S01]  /*a910*/  IMAD R19, R79, 0x2, R21 ;  /* 0x000000024f137824 */ /* 0x000fe200078e0215 */
[----:B------:R-:W-:Y:S02]  /*a920*/  ISETP.LT.AND P1, PT, R35, UR15, !P0 ;  /* 0x0000000f23007c0c */ /* 0x000fe4000c721270 */
[----:B------:R-:W-:Y:S01]  /*a930*/  PRMT R18, R6, 0x7632, R18 ;  /* 0x0000763206127816 */ /* 0x000fe20000000012 */
[----:B--2---:R-:W-:Y:S01]  /*a940*/  IMAD R3, R79, 0x2, R19 ;  /* 0x000000024f037824 */ /* 0x004fe200078e0213 */
[----:B------:R-:W-:Y:S01]  /*a950*/  LEA R16, P6, R19, R78, 0x1 ;  /* 0x0000004e13107211 */ /* 0x000fe200078c08ff */
[----:B------:R-:W2:Y:S02]  /*a960*/  LDL.LU R23, [R1+0x68] ;  /* 0x0000680001177983 */ /* 0x000ea40000300800 */
[----:B------:R-:W-:Y:S01]  /*a970*/  IMAD R5, R79, 0x2, R3 ;  /* 0x000000024f057824 */ /* 0x000fe200078e0203 */
[----:B------:R-:W-:-:S02]  /*a980*/  LEA.HI.X.SX32 R17, R19, R80, 0x1, P6 ;  /* 0x0000005013117211 */ /* 0x000fc400030f0eff */
[----:B------:R-:W-:Y:S01]  /*a990*/  LEA R2, P6, R3, R78, 0x1 ;  /* 0x0000004e03027211 */ /* 0x000fe200078c08ff */
[----:B0-----:R-:W-:-:S03]  /*a9a0*/  IMAD R13, R79, 0x2, R5 ;  /* 0x000000024f0d7824 */ /* 0x001fc600078e0205 */
[----:B------:R-:W-:Y:S02]  /*a9b0*/  LEA.HI.X.SX32 R3, R3, R80, 0x1, P6 ;  /* 0x0000005003037211 */ /* 0x000fe400030f0eff */
[----:B------:R-:W-:Y:S01]  /*a9c0*/  LEA R4, P6, R5, R78, 0x1 ;  /* 0x0000004e05047211 */ /* 0x000fe200078c08ff */
[----:B-1----:R-:W-:-:S03]  /*a9d0*/  IMAD R15, R79, 0x2, R13 ;  /* 0x000000024f0f7824 */ /* 0x002fc600078e020d */
[----:B------:R-:W-:Y:S02]  /*a9e0*/  LEA.HI.X.SX32 R5, R5, R80, 0x1, P6 ;  /* 0x0000005005057211 */ /* 0x000fe400030f0eff */
[C---:B------:R-:W-:Y:S01]  /*a9f0*/  LEA R12, P6, R13.reuse, R78, 0x1 ;  /* 0x0000004e0d0c7211 */ /* 0x040fe200078c08ff */
[----:B------:R0:W-:Y:S03]  /*aa00*/  @P3 STG.E.U16 desc[UR20][R16.64], R18 ;  /* 0x0000001210003986 */ /* 0x0001e6000c101514 */
[----:B------:R-:W-:Y:S02]  /*aa10*/  LEA.HI.X.SX32 R13, R13, R80, 0x1, P6 ;  /* 0x000000500d0d7211 */ /* 0x000fe400030f0eff */
[----:B------:R-:W-:Y:S02]  /*aa20*/  LEA R14, P6, R15, R78, 0x1 ;  /* 0x0000004e0f0e7211 */ /* 0x000fe400078c08ff */
[----:B------:R-:W-:Y:S01]  /*aa30*/  PRMT R6, R7, 0x7632, R6 ;  /* 0x0000763207067816 */ /* 0x000fe20000000006 */
[----:B------:R1:W-:Y:S01]  /*aa40*/  @P5 STG.E.U16 desc[UR20][R2.64], R7 ;  /* 0x0000000702005986 */ /* 0x0003e2000c101514 */
[----:B0-----:R-:W-:Y:S01]  /*aa50*/  IMAD R17, R79, 0x2, R15 ;  /* 0x000000024f117824 */ /* 0x001fe200078e020f */
[----:B------:R-:W-:-:S02]  /*aa60*/  LEA.HI.X.SX32 R15, R15, R80, 0x1, P6 ;  /* 0x000000500f0f7211 */ /* 0x000fc400030f0eff */
[----:B------:R-:W-:Y:S01]  /*aa70*/  ISETP.LT.AND P3, PT, R22, UR15, !P0 ;  /* 0x0000000f16007c0c */ /* 0x000fe2000c761270 */
[----:B------:R0:W-:Y:S01]  /*aa80*/  @P1 STG.E.U16 desc[UR20][R4.64], R6 ;  /* 0x0000000604001986 */ /* 0x0001e2000c101514 */
[----:B-1----:R-:W-:Y:S01]  /*aa90*/  LEA R2, P6, R17, R78, 0x1 ;  /* 0x0000004e11027211 */ /* 0x002fe200078c08ff */
[----:B------:R-:W-:Y:S02]  /*aaa0*/  IMAD R7, R79, 0x2, R17 ;  /* 0x000000024f077824 */ /* 0x000fe400078e0211 */
[----:B------:R-:W2:Y:S01]  /*aab0*/  LDL.LU R22, [R1+0x64] ;  /* 0x0000640001167983 */ /* 0x000ea20000300800 */
[----:B------:R-:W-:-:S03]  /*aac0*/  LEA.HI.X.SX32 R3, R17, R80, 0x1, P6 ;  /* 0x0000005011037211 */ /* 0x000fc600030f0eff */
[----:B------:R-:W2:Y:S01]  /*aad0*/  LDL.LU R21, [R1+0x60] ;  /* 0x0000600001157983 */ /* 0x000ea20000300800 */
[----:B0-----:R-:W-:-:S03]  /*aae0*/  PRMT R5, R24, 0x7632, R5 ;  /* 0x0000763218057816 */ /* 0x001fc60000000005 */
[----:B------:R-:W2:Y:S01]  /*aaf0*/  LDL.LU R19, [R1+0x5c] ;  /* 0x00005c0001137983 */ /* 0x000ea20000300800 */
[----:B------:R-:W-:-:S03]  /*ab00*/  LEA R4, P6, R7, R78, 0x1 ;  /* 0x0000004e07047211 */ /* 0x000fc600078c08ff */
[----:B------:R-:W-:Y:S01]  /*ab10*/  @P2 STG.E.U16 desc[UR20][R12.64], R24 ;  /* 0x000000180c002986 */ /* 0x000fe2000c101514 */
[----:B------:R-:W-:-:S03]  /*ab20*/  PRMT R16, R25, 0x7632, R16 ;  /* 0x0000763219107816 */ /* 0x000fc60000000010 */
[----:B------:R0:W-:Y:S04]  /*ab30*/  @P4 STG.E.U16 desc[UR20][R14.64], R5 ;  /* 0x000000050e004986 */ /* 0x0001e8000c101514 */
[----:B------:R-:W-:Y:S01]  /*ab40*/  @P3 STG.E.U16 desc[UR20][R2.64], R25 ;  /* 0x0000001902003986 */ /* 0x000fe2000c101514 */
[----:B0-----:R-:W-:Y:S02]  /*ab50*/  LEA.HI.X.SX32 R5, R7, R80, 0x1, P6 ;  /* 0x0000005007057211 */ /* 0x001fe400030f0eff */
[----:B---3--:R-:W-:-:S13]  /*ab60*/  ISETP.LT.AND P5, PT, R34, UR15, !P0 ;  /* 0x0000000f22007c0c */ /* 0x008fda000c7a1270 */
[----:B------:R0:W-:Y:S01]  /*ab70*/  @P5 STG.E.U16 desc[UR20][R4.64], R16 ;  /* 0x0000001004005986 */ /* 0x0001e2000c101514 */
[----:B----4-:R-:W-:-:S03]  /*ab80*/  ISETP.LT.AND P4, PT, R20, UR15, !P0 ;  /* 0x0000000f14007c0c */ /* 0x010fc6000c781270 */
[----:B------:R-:W3:Y:S04]  /*ab90*/  LDL.LU R20, [R1+0x58] ;  /* 0x0000580001147983 */ /* 0x000ee80000300800 */
[----:B------:R-:W4:Y:S04]  /*aba0*/  LDL.LU R18, [R1+0x54] ;  /* 0x0000540001127983 */ /* 0x000f280000300800 */
[----:B0-----:R-:W4:Y:S04]  /*abb0*/  LDL.LU R16, [R1+0x50] ;  /* 0x0000500001107983 */ /* 0x001f280000300800 */
[----:B------:R-:W4:Y:S01]  /*abc0*/  LDL.LU R14, [R1+0x4c] ;  /* 0x00004c00010e7983 */ /* 0x000f220000300800 */
[----:B------:R-:W-:Y:S01]  /*abd0*/  IMAD R17, R79, 0x2, R7 ;  /* 0x000000024f117824 */ /* 0x000fe200078e0207 */
[----:B------:R-:W-:-:S03]  /*abe0*/  ISETP.LT.AND P1, PT, R33, UR15, !P0 ;  /* 0x0000000f21007c0c */ /* 0x000fc6000c721270 */
[----:B------:R-:W-:Y:S01]  /*abf0*/  IMAD R13, R79, 0x2, R17 ;  /* 0x000000024f0d7824 */ /* 0x000fe200078e0211 */
[----:B------:R-:W-:Y:S02]  /*ac00*/  LEA R6, P6, R17, R78, 0x1 ;  /* 0x0000004e11067211 */ /* 0x000fe400078c08ff */
[----:B-----5:R-:W-:Y:S01]  /*ac10*/  ISETP.LT.AND P2, PT, R32, UR15, !P0 ;  /* 0x0000000f20007c0c */ /* 0x020fe2000c741270 */
[----:B------:R-:W-:Y:S01]  /*ac20*/  IMAD R3, R79, 0x2, R13 ;  /* 0x000000024f037824 */ /* 0x000fe200078e020d */
[----:B------:R-:W-:Y:S02]  /*ac30*/  LEA.HI.X.SX32 R7, R17, R80, 0x1, P6 ;  /* 0x0000005011077211 */ /* 0x000fe400030f0eff */
[----:B------:R-:W-:Y:S01]  /*ac40*/  LEA R12, P6, R13, R78, 0x1 ;  /* 0x0000004e0d0c7211 */ /* 0x000fe200078c08ff */
[----:B------:R-:W-:-:S03]  /*ac50*/  IMAD R15, R79, 0x2, R3 ;  /* 0x000000024f0f7824 */ /* 0x000fc600078e0203 */
[----:B------:R-:W-:Y:S02]  /*ac60*/  LEA.HI.X.SX32 R13, R13, R80, 0x1, P6 ;  /* 0x000000500d0d7211 */ /* 0x000fe400030f0eff */
[C---:B------:R-:W-:Y:S01]  /*ac70*/  LEA R2, P6, R3.reuse, R78, 0x1 ;  /* 0x0000004e03027211 */ /* 0x040fe200078c08ff */
[----:B------:R0:W-:Y:S01]  /*ac80*/  @P1 STG.E.U16 desc[UR20][R6.64], R26 ;  /* 0x0000001a06001986 */ /* 0x0001e2000c101514 */
[----:B------:R-:W-:Y:S02]  /*ac90*/  PRMT R5, R26, 0x7632, R5 ;  /* 0x000076321a057816 */ /* 0x000fe40000000005 */
[----:B------:R-:W-:Y:S02]  /*aca0*/  LEA.HI.X.SX32 R3, R3, R80, 0x1, P6 ;  /* 0x0000005003037211 */ /* 0x000fe400030f0eff */
[----:B--2---:R-:W-:Y:S02]  /*acb0*/  ISETP.LT.AND P3, PT, R23, UR15, !P0 ;  /* 0x0000000f17007c0c */ /* 0x004fe4000c761270 */
[----:B------:R-:W-:Y:S01]  /*acc0*/  LEA R4, P6, R15, R78, 0x1 ;  /* 0x0000004e0f047211 */ /* 0x000fe200078c08ff */
[----:B------:R1:W-:Y:S01]  /*acd0*/  @P2 STG.E.U16 desc[UR20][R12.64], R5 ;  /* 0x000000050c002986 */ /* 0x0003e2000c101514 */
[----:B0-----:R-:W-:Y:S01]  /*ace0*/  IMAD R7, R79, 0x2, R15 ;  /* 0x000000024f077824 */ /* 0x001fe200078e020f */
[----:B------:R-:W-:-:S02]  /*acf0*/  ISETP.LT.AND P5, PT, R22, UR15, !P0 ;  /* 0x0000000f16007c0c */ /* 0x000fc4000c7a1270 */
[----:B------:R-:W-:Y:S02]  /*ad00*/  ISETP.LT.AND P1, PT, R21, UR15, !P0 ;  /* 0x0000000f15007c0c */ /* 0x000fe4000c721270 */
[----:B-1----:R-:W-:Y:S01]  /*ad10*/  LEA.HI.X.SX32 R5, R15, R80, 0x1, P6 ;  /* 0x000000500f057211 */ /* 0x002fe200030f0eff */
[----:B------:R-:W-:Y:S01]  /*ad20*/  IMAD R15, R79, 0x2, R7 ;  /* 0x000000024f0f7824 */ /* 0x000fe200078e0207 */
[----:B------:R-:W-:Y:S01]  /*ad30*/  LEA R6, P6, R7, R78, 0x1 ;  /* 0x0000004e07067211 */ /* 0x000fe200078c08ff */
[----:B------:R-:W2:Y:S01]  /*ad40*/  LDL.LU R21, [R1+0x48] ;  /* 0x0000480001157983 */ /* 0x000ea20000300800 */
[----:B------:R-:W-:Y:S02]  /*ad50*/  ISETP.LT.AND P2, PT, R19, UR15, !P0 ;  /* 0x0000000f13007c0c */ /* 0x000fe4000c741270 */
[----:B------:R-:W-:Y:S01]  /*ad60*/  PRMT R13, R27, 0x7632, R13 ;  /* 0x000076321b0d7816 */ /* 0x000fe2000000000d */
[----:B------:R-:W5:Y:S01]  /*ad70*/  LDL.LU R19, [R1+0x44] ;  /* 0x0000440001137983 */ /* 0x000f620000300800 */
[----:B------:R-:W-:-:S02]  /*ad80*/  LEA.HI.X.SX32 R7, R7, R80, 0x1, P6 ;  /* 0x0000005007077211 */ /* 0x000fc400030f0eff */
[C---:B------:R-:W-:Y:S01]  /*ad90*/  LEA R12, P6, R15.reuse, R78, 0x1 ;  /* 0x0000004e0f0c7211 */ /* 0x040fe200078c08ff */
[----:B------:R-:W-:Y:S04]  /*ada0*/  @P4 STG.E.U16 desc[UR20][R2.64], R27 ;  /* 0x0000001b02004986 */ /* 0x000fe8000c101514 */
[----:B------:R0:W-:Y:S04]  /*adb0*/  @P3 STG.E.U16 desc[UR20][R4.64], R13 ;  /* 0x0000000d04003986 */ /* 0x0001e8000c101514 */
[----:B------:R-:W-:Y:S01]  /*adc0*/  @P5 STG.E.U16 desc[UR20][R6.64], R8 ;  /* 0x0000000806005986 */ /* 0x000fe2000c101514 */
[----:B0-----:R-:W-:-:S02]  /*add0*/  LEA.HI.X.SX32 R13, R15, R80, 0x1, P6 ;  /* 0x000000500f0d7211 */ /* 0x001fc400030f0eff */
[----:B------:R-:W-:-:S05]  /*ade0*/  PRMT R5, R8, 0x7632, R5 ;  /* 0x0000763208057816 */ /* 0x000fca0000000005 */
[----:B------:R0:W-:Y:S01]  /*adf0*/  @P1 STG.E.U16 desc[UR20][R12.64], R5 ;  /* 0x000000050c001986 */ /* 0x0001e2000c101514 */
[----:B---3--:R-:W-:Y:S02]  /*ae00*/  ISETP.LT.AND P4, PT, R20, UR15, !P0 ;  /* 0x0000000f14007c0c */ /* 0x008fe4000c781270 */
[----:B----4-:R-:W-:Y:S02]  /*ae10*/  ISETP.LT.AND P3, PT, R18, UR15, !P0 ;  /* 0x0000000f12007c0c */ /* 0x010fe4000c761270 */
[----:B------:R-:W3:Y:S01]  /*ae20*/  LDL.LU R18, [R1+0x40] ;  /* 0x0000400001127983 */ /* 0x000ee20000300800 */
[----:B------:R-:W-:-:S03]  /*ae30*/  ISETP.LT.AND P5, PT, R16, UR15, !P0 ;  /* 0x0000000f10007c0c */ /* 0x000fc6000c7a1270 */
[----:B------:R-:W4:Y:S01]  /*ae40*/  LDL.LU R20, [R1+0x3c] ;  /* 0x00003c0001147983 */ /* 0x000f220000300800 */
[----:B------:R-:W-:-:S03]  /*ae50*/  ISETP.LT.AND P1, PT, R14, UR15, !P0 ;  /* 0x0000000f0e007c0c */ /* 0x000fc6000c721270 */
[----:B------:R-:W4:Y:S04]  /*ae60*/  LDL.LU R16, [R1+0x38] ;  /* 0x0000380001107983 */ /* 0x000f280000300800 */
[----:B------:R-:W4:Y:S01]  /*ae70*/  LDL.LU R14, [R1+0x34] ;  /* 0x00003400010e7983 */ /* 0x000f220000300800 */
[----:B------:R-:W-:-:S04]  /*ae80*/  IMAD R17, R79, 0x2, R15 ;  /* 0x000000024f117824 */ /* 0x000fc800078e020f */
[----:B------:R-:W-:Y:S01]  /*ae90*/  IMAD R15, R79, 0x2, R17 ;  /* 0x000000024f0f7824 */ /* 0x000fe200078e0211 */
[----:B------:R-:W-:-:S04]  /*aea0*/  LEA R2, P6, R17, R78, 0x1 ;  /* 0x0000004e11027211 */ /* 0x000fc800078c08ff */
[----:B------:R-:W-:Y:S01]  /*aeb0*/  LEA.HI.X.SX32 R3, R17, R80, 0x1, P6 ;  /* 0x0000005011037211 */ /* 0x000fe200030f0eff */
[----:B------:R-:W-:Y:S01]  /*aec0*/  IMAD R17, R79, 0x2, R15 ;  /* 0x000000024f117824 */ /* 0x000fe200078e020f */
[----:B------:R-:W-:-:S04]  /*aed0*/  LEA R4, P6, R15, R78, 0x1 ;  /* 0x0000004e0f047211 */ /* 0x000fc800078c08ff */
[----:B0-----:R-:W-:Y:S01]  /*aee0*/  LEA.HI.X.SX32 R5, R15, R80, 0x1, P6 ;  /* 0x000000500f057211 */ /* 0x001fe200030f0eff */
[----:B------:R-:W-:Y:S01]  /*aef0*/  IMAD R15, R79, 0x2, R17 ;  /* 0x000000024f0f7824 */ /* 0x000fe200078e0211 */
[----:B------:R-:W-:Y:S01]  /*af00*/  LEA R6, P6, R17, R78, 0x1 ;  /* 0x0000004e11067211 */ /* 0x000fe200078c08ff */
[----:B------:R0:W-:Y:S01]  /*af10*/  @P2 STG.E.U16 desc[UR20][R2.64], R9 ;  /* 0x0000000902002986 */ /* 0x0001e2000c101514 */
[----:B------:R-:W-:Y:S02]  /*af20*/  PRMT R8, R9, 0x7632, R8 ;  /* 0x0000763209087816 */ /* 0x000fe40000000008 */
[----:B------:R-:W-:Y:S02]  /*af30*/  LEA.HI.X.SX32 R7, R17, R80, 0x1, P6 ;  /* 0x0000005011077211 */ /* 0x000fe400030f0eff */
[----:B------:R-:W-:Y:S01]  /*af40*/  LEA R12, P6, R15, R78, 0x1 ;  /* 0x0000004e0f0c7211 */ /* 0x000fe200078c08ff */
[----:B------:R1:W-:Y:S01]  /*af50*/  @P4 STG.E.U16 desc[UR20][R4.64], R8 ;  /* 0x0000000804004986 */ /* 0x0003e2000c101514 */
[----:B0-----:R-:W-:-:S02]  /*af60*/  IMAD R3, R79, 0x2, R15 ;  /* 0x000000024f037824 */ /* 0x001fc400078e020f */
[----:B------:R-:W-:Y:S02]  /*af70*/  LEA.HI.X.SX32 R13, R15, R80, 0x1, P6 ;  /* 0x000000500f0d7211 */ /* 0x000fe400030f0eff */
[----:B------:R-:W-:Y:S01]  /*af80*/  IMAD R9, R79, 0x2, R3 ;  /* 0x000000024f097824 */ /* 0x000fe200078e0203 */
[----:B------:R-:W-:Y:S02]  /*af90*/  LEA R2, P6, R3, R78, 0x1 ;  /* 0x0000004e03027211 */ /* 0x000fe400078c08ff */
[----:B--2---:R-:W-:Y:S02]  /*afa0*/  ISETP.LT.AND P2, PT, R21, UR15, !P0 ;  /* 0x0000000f15007c0c */ /* 0x004fe4000c741270 */
[----:B-----5:R-:W-:Y:S02]  /*afb0*/  ISETP.LT.AND P4, PT, R19, UR15, !P0 ;  /* 0x0000000f13007c0c */ /* 0x020fe4000c781270 */
[----:B------:R-:W2:Y:S01]  /*afc0*/  LDL.LU R19, [R1+0x30] ;  /* 0x0000300001137983 */ /* 0x000ea20000300800 */
[----:B-1----:R-:W-:-:S02]  /*afd0*/  PRMT R5, R10, 0x7632, R5 ;  /* 0x000076320a057816 */ /* 0x002fc40000000005 */
[----:B------:R-:W-:Y:S02]  /*afe0*/  LEA.HI.X.SX32 R3, R3, R80, 0x1, P6 ;  /* 0x0000005003037211 */ /* 0x000fe400030f0eff */
[----:B------:R-:W-:Y:S01]  /*aff0*/  LEA R4, P6, R9, R78, 0x1 ;  /* 0x0000004e09047211 */ /* 0x000fe200078c08ff */
[----:B------:R0:W-:Y:S04]  /*b000*/  @P3 STG.E.U16 desc[UR20][R6.64], R10 ;  /* 0x0000000a06003986 */ /* 0x0001e8000c101514 */
[----:B------:R1:W-:Y:S04]  /*b010*/  @P5 STG.E.U16 desc[UR20][R12.64], R5 ;  /* 0x000000050c005986 */ /* 0x0003e8000c101514 */
[----:B------:R-:W-:Y:S01]  /*b020*/  @P1 STG.E.U16 desc[UR20][R2.64], R11 ;  /* 0x0000000b02001986 */ /* 0x000fe2000c101514 */
[----:B0-----:R-:W-:-:S02]  /*b030*/  PRMT R10, R11, 0x7632, R10 ;  /* 0x000076320b0a7816 */ /* 0x001fc4000000000a */
[----:B-1----:R-:W-:-:S05]  /*b040*/  LEA.HI.X.SX32 R5, R9, R80, 0x1, P6 ;  /* 0x0000005009057211 */ /* 0x002fca00030f0eff */
[----:B------:R0:W-:Y:S01]  /*b050*/  @P2 STG.E.U16 desc[UR20][R4.64], R10 ;  /* 0x0000000a04002986 */ /* 0x0001e2000c101514 */
[----:B---3--:R-:W-:-:S03]  /*b060*/  ISETP.LT.AND P3, PT, R18, UR15, !P0 ;  /* 0x0000000f12007c0c */ /* 0x008fc6000c761270 */
[----:B------:R-:W3:Y:S04]  /*b070*/  LDL.LU R18, [R1+0x2c] ;  /* 0x00002c0001127983 */ /* 0x000ee80000300800 */
[----:B------:R-:W5:Y:S01]  /*b080*/  LDL.LU R17, [R1+0x28] ;  /* 0x0000280001117983 */ /* 0x000f620000300800 */
[----:B----4-:R-:W-:-:S03]  /*b090*/  ISETP.LT.AND P1, PT, R16, UR15, !P0 ;  /* 0x0000000f10007c0c */ /* 0x010fc6000c721270 */
[----:B------:R-:W4:Y:S01]  /*b0a0*/  LDL.LU R16, [R1+0x24] ;  /* 0x0000240001107983 */ /* 0x000f220000300800 */
[----:B------:R-:W-:-:S03]  /*b0b0*/  ISETP.LT.AND P2, PT, R14, UR15, !P0 ;  /* 0x0000000f0e007c0c */ /* 0x000fc6000c741270 */
[----:B------:R-:W5:Y:S04]  /*b0c0*/  LDL.LU R15, [R1+0x20] ;  /* 0x00002000010f7983 */ /* 0x000f680000300800 */
[----:B------:R-:W5:Y:S01]  /*b0d0*/  LDL.LU R14, [R1+0x1c] ;  /* 0x00001c00010e7983 */ /* 0x000f620000300800 */
[C---:B------:R-:W-:Y:S01]  /*b0e0*/  IMAD R7, R79.reuse, 0x2, R9 ;  /* 0x000000024f077824 */ /* 0x040fe200078e0209 */
[----:B0-----:R-:W-:Y:S02]  /*b0f0*/  PRMT R5, R28, 0x7632, R5 ;  /* 0x000076321c057816 */ /* 0x001fe40000000005 */
[----:B------:R-:W-:Y:S01]  /*b100*/  ISETP.LT.AND P5, PT, R20, UR15, !P0 ;  /* 0x0000000f14007c0c */ /* 0x000fe2000c7a1270 */
[----:B------:R-:W-:Y:S01]  /*b110*/  IMAD R9, R79, 0x2, R7 ;  /* 0x000000024f097824 */ /* 0x000fe200078e0207 */
[----:B------:R-:W-:Y:S01]  /*b120*/  LEA R6, P6, R7, R78, 0x1 ;  /* 0x0000004e07067211 */ /* 0x000fe200078c08ff */
[----:B------:R-:W5:Y:S02]  /*b130*/  LDL.LU R12, [R1+0x18] ;  /* 0x00001800010c7983 */ /* 0x000f640000300800 */
[----:B------:R-:W-:Y:S01]  /*b140*/  IMAD R13, R79, 0x2, R9 ;  /* 0x000000024f0d7824 */ /* 0x000fe200078e0209 */
[----:B------:R-:W-:Y:S01]  /*b150*/  LEA.HI.X.SX32 R7, R7, R80, 0x1, P6 ;  /* 0x0000005007077211 */ /* 0x000fe200030f0eff */
[----:B------:R0:W1:Y:S01]  /*b160*/  LDS.128 R20, [R0+UR9+0x800] ;  /* 0x0008000900147984 */ /* 0x0000620008000c00 */
[----:B------:R-:W-:Y:S01]  /*b170*/  LEA R8, P6, R9, R78, 0x1 ;  /* 0x0000004e09087211 */ /* 0x000fe200078c08ff */
[----:B------:R-:W-:-:S02]  /*b180*/  IMAD R11, R79, 0x2, R13 ;  /* 0x000000024f0b7824 */ /* 0x000fc400078e020d */
[----:B------:R-:W5:Y:S01]  /*b190*/  LDL.LU R10, [R1+0x14] ;  /* 0x00001400010a7983 */ /* 0x000f620000300800 */
[----:B------:R-:W-:Y:S02]  /*b1a0*/  LEA.HI.X.SX32 R9, R9, R80, 0x1, P6 ;  /* 0x0000005009097211 */ /* 0x000fe400030f0eff */
[C---:B------:R-:W-:Y:S01]  /*b1b0*/  LEA R2, P6, R13.reuse, R78, 0x1 ;  /* 0x0000004e0d027211 */ /* 0x040fe200078c08ff */
[----:B------:R-:W-:Y:S03]  /*b1c0*/  @P4 STG.E.U16 desc[UR20][R6.64], R28 ;  /* 0x0000001c06004986 */ /* 0x000fe6000c101514 */
[----:B------:R-:W-:Y:S01]  /*b1d0*/  LEA.HI.X.SX32 R3, R13, R80, 0x1, P6 ;  /* 0x000000500d037211 */ /* 0x000fe200030f0eff */
[----:B------:R-:W-:Y:S01]  /*b1e0*/  IMAD R13, R79, 0x2, R11 ;  /* 0x000000024f0d7824 */ /* 0x000fe200078e020b */
[----:B------:R-:W-:Y:S01]  /*b1f0*/  LEA R4, P6, R11, R78, 0x1 ;  /* 0x0000004e0b047211 */ /* 0x000fe200078c08ff */
[----:B------:R2:W-:Y:S01]  /*b200*/  @P3 STG.E.U16 desc[UR20][R8.64], R5 ;  /* 0x0000000508003986 */ /* 0x0005e2000c101514 */
[----:B0-----:R-:W-:-:S03]  /*b210*/  PRMT R0, R30, 0x7632, R0 ;  /* 0x000076321e007816 */ /* 0x001fc60000000000 */
[----:B------:R-:W-:Y:S01]  /*b220*/  @P5 STG.E.U16 desc[UR20][R2.64], R29 ;  /* 0x0000001d02005986 */ /* 0x000fe2000c101514 */
[----:B--2---:R-:W-:Y:S01]  /*b230*/  LEA.HI.X.SX32 R5, R11, R80, 0x1, P6 ;  /* 0x000000500b057211 */ /* 0x004fe200030f0eff */
[----:B------:R-:W-:Y:S01]  /*b240*/  IMAD R11, R79, 0x2, R13 ;  /* 0x000000024f0b7824 */ /* 0x000fe200078e020d */
[----:B------:R-:W-:Y:S02]  /*b250*/  LEA R6, P6, R13, R78, 0x1 ;  /* 0x0000004e0d067211 */ /* 0x000fe400078c08ff */
[----:B------:R-:W-:Y:S02]  /*b260*/  ISETP.LT.AND P4, PT, R19, UR15, !P0 ;  /* 0x0000000f13007c0c */ /* 0x000fe4000c781270 */
[----:B------:R-:W-:Y:S02]  /*b270*/  PRMT R9, R29, 0x7632, R9 ;  /* 0x000076321d097816 */ /* 0x000fe40000000009 */
[----:B------:R-:W-:Y:S02]  /*b280*/  LEA.HI.X.SX32 R7, R13, R80, 0x1, P6 ;  /* 0x000000500d077211 */ /* 0x000fe400030f0eff */
[C---:B------:R-:W-:Y:S01]  /*b290*/  LEA R8, P6, R11.reuse, R78, 0x1 ;  /* 0x0000004e0b087211 */ /* 0x040fe200078c08ff */
[----:B------:R0:W-:Y:S04]  /*b2a0*/  @P1 STG.E.U16 desc[UR20][R4.64], R9 ;  /* 0x0000000904001986 */ /* 0x0001e8000c101514 */
[----:B------:R2:W-:Y:S01]  /*b2b0*/  @P2 STG.E.U16 desc[UR20][R6.64], R30 ;  /* 0x0000001e06002986 */ /* 0x0005e2000c101514 */
[----:B0-----:R-:W-:-:S05]  /*b2c0*/  LEA.HI.X.SX32 R9, R11, R80, 0x1, P6 ;  /* 0x000000500b097211 */ /* 0x001fca00030f0eff */
[----:B------:R0:W-:Y:S01]  /*b2d0*/  @P4 STG.E.U16 desc[UR20][R8.64], R0 ;  /* 0x0000000008004986 */ /* 0x0001e2000c101514 */
[----:B---3--:R-:W-:-:S03]  /*b2e0*/  ISETP.LT.AND P3, PT, R18, UR15, !P0 ;  /* 0x0000000f12007c0c */ /* 0x008fc6000c761270 */
[----:B------:R-:W3:Y:S01]  /*b2f0*/  LDL.LU R18, [R1+0x10] ;  /* 0x0000100001127983 */ /* 0x000ee20000300800 */
[----:B----4-:R-:W-:-:S03]  /*b300*/  ISETP.LT.AND P1, PT, R16, UR15, !P0 ;  /* 0x0000000f10007c0c */ /* 0x010fc6000c721270 */
[----:B------:R-:W4:Y:S01]  /*b310*/  LDL.LU R16, [R1+0xc] ;  /* 0x00000c0001107983 */ /* 0x000f220000300800 */
[----:B-----5:R-:W-:-:S03]  /*b320*/  ISETP.LT.AND P4, PT, R14, UR15, !P0 ;  /* 0x0000000f0e007c0c */ /* 0x020fc6000c781270 */
[----:B------:R-:W5:Y:S01]  /*b330*/  LDL.LU R14, [R1+0x8] ;  /* 0x00000800010e7983 */ /* 0x000f620000300800 */
[----:B------:R-:W-:Y:S01]  /*b340*/  IMAD R3, R79, 0x2, R11 ;  /* 0x000000024f037824 */ /* 0x000fe200078e020b */
[----:B------:R-:W-:-:S03]  /*b350*/  ISETP.LT.AND P5, PT, R17, UR15, !P0 ;  /* 0x0000000f11007c0c */ /* 0x000fc6000c7a1270 */
[----:B------:R-:W-:Y:S01]  /*b360*/  IMAD R11, R79, 0x2, R3 ;  /* 0x000000024f0b7824 */ /* 0x000fe200078e0203 */
[----:B------:R-:W-:-:S04]  /*b370*/  LEA R2, P6, R3, R78, 0x1 ;  /* 0x0000004e03027211 */ /* 0x000fc800078c08ff */
[----:B------:R-:W-:Y:S01]  /*b380*/  LEA.HI.X.SX32 R3, R3, R80, 0x1, P6 ;  /* 0x0000005003037211 */ /* 0x000fe200030f0eff */
[----:B--2---:R-:W-:Y:S01]  /*b390*/  IMAD R7, R79, 0x2, R11 ;  /* 0x000000024f077824 */ /* 0x004fe200078e020b */
[----:B------:R-:W-:Y:S02]  /*b3a0*/  LEA R4, P6, R11, R78, 0x1 ;  /* 0x0000004e0b047211 */ /* 0x000fe400078c08ff */
[----:B0-----:R-:W-:Y:S02]  /*b3b0*/  PRMT R9, R31, 0x7632, R9 ;  /* 0x000076321f097816 */ /* 0x001fe40000000009 */
[----:B------:R-:W-:Y:S01]  /*b3c0*/  LEA.HI.X.SX32 R5, R11, R80, 0x1, P6 ;  /* 0x000000500b057211 */ /* 0x000fe200030f0eff */
[----:B------:R-:W-:Y:S01]  /*b3d0*/  IMAD R11, R79, 0x2, R7 ;  /* 0x000000024f0b7824 */ /* 0x000fe200078e0207 */
[----:B------:R-:W-:Y:S04]  /*b3e0*/  @P3 STG.E.U16 desc[UR20][R2.64], R31 ;  /* 0x0000001f02003986 */ /* 0x000fe8000c101514 */
[----:B------:R0:W-:Y:S01]  /*b3f0*/  @P5 STG.E.U16 desc[UR20][R4.64], R9 ;  /* 0x0000000904005986 */ /* 0x0001e2000c101514 */
[----:B------:R-:W-:Y:S01]  /*b400*/  LEA R8, P5, R11, R78, 0x1 ;  /* 0x0000004e0b087211 */ /* 0x000fe200078a08ff */
[----:B------:R-:W-:Y:S01]  /*b410*/  IMAD R13, R79, 0x2, R11 ;  /* 0x000000024f0d7824 */ /* 0x000fe200078e020b */
[----:B------:R-:W-:-:S02]  /*b420*/  ISETP.LT.AND P2, PT, R15, UR15, !P0 ;  /* 0x0000000f0f007c0c */ /* 0x000fc4000c741270 */
[----:B------:R-:W-:-:S04]  /*b430*/  LEA R6, P6, R7, R78, 0x1 ;  /* 0x0000004e07067211 */ /* 0x000fc800078c08ff */
[-C--:B------:R-:W-:Y:S02]  /*b440*/  LEA.HI.X.SX32 R7, R7, R80.reuse, 0x1, P6 ;  /* 0x0000005007077211 */ /* 0x080fe400030f0eff */
[----:B0-----:R-:W-:Y:S01]  /*b450*/  LEA.HI.X.SX32 R9, R11, R80, 0x1, P5 ;  /* 0x000000500b097211 */ /* 0x001fe200028f0eff */
[----:B------:R-:W-:Y:S01]  /*b460*/  IMAD R11, R79, 0x2, R13 ;  /* 0x000000024f0b7824 */ /* 0x000fe200078e020d */
[----:B-1----:R-:W-:-:S03]  /*b470*/  PRMT R0, R20, 0x7632, R0 ;  /* 0x0000763214007816 */ /* 0x002fc60000000000 */
[----:B------:R-:W-:Y:S01]  /*b480*/  IMAD R15, R79, 0x2, R11 ;  /* 0x000000024f0f7824 */ /* 0x000fe200078e020b */
[----:B------:R0:W-:Y:S01]  /*b490*/  @P1 STG.E.U16 desc[UR20][R6.64], R20 ;  /* 0x0000001406001986 */ /* 0x0001e2000c101514 */
[-C--:B------:R-:W-:Y:S02]  /*b4a0*/  LEA R2, P1, R13, R78.reuse, 0x1 ;  /* 0x0000004e0d027211 */ /* 0x080fe400078208ff */
[----:B------:R-:W-:Y:S01]  /*b4b0*/  IMAD R17, R79, 0x2, R15 ;  /* 0x000000024f117824 */ /* 0x000fe200078e020f */
[----:B------:R1:W-:Y:S01]  /*b4c0*/  @P2 STG.E.U16 desc[UR20][R8.64], R0 ;  /* 0x0000000008002986 */ /* 0x0003e2000c101514 */
[----:B------:R-:W-:Y:S02]  /*b4d0*/  ISETP.LT.AND P6, PT, R10, UR15, !P0 ;  /* 0x0000000f0a007c0c */ /* 0x000fe4000c7c1270 */
[----:B------:R-:W-:Y:S02]  /*b4e0*/  LEA R4, P2, R11, R78, 0x1 ;  /* 0x0000004e0b047211 */ /* 0x000fe400078408ff */
[----:B------:R-:W-:Y:S01]  /*b4f0*/  LEA.HI.X.SX32 R3, R13, R80, 0x1, P1 ;  /* 0x000000500d037211 */ /* 0x000fe200008f0eff */
[----:B------:R-:W-:Y:S01]  /*b500*/  IMAD R13, R79, 0x2, R17 ;  /* 0x000000024f0d7824 */ /* 0x000fe200078e0211 */
[----:B------:R-:W-:-:S02]  /*b510*/  LEA R10, P5, R15, R78, 0x1 ;  /* 0x0000004e0f0a7211 */ /* 0x000fc400078a08ff */
[----:B0-----:R-:W-:Y:S02]  /*b520*/  LEA R6, P1, R17, R78, 0x1 ;  /* 0x0000004e11067211 */ /* 0x001fe400078208ff */
[----:B------:R-:W-:Y:S02]  /*b530*/  ISETP.LT.AND P3, PT, R12, UR15, !P0 ;  /* 0x0000000f0c007c0c */ /* 0x000fe4000c761270 */
[-C--:B------:R-:W-:Y:S01]  /*b540*/  LEA.HI.X.SX32 R5, R11, R80.reuse, 0x1, P2 ;  /* 0x000000500b057211 */ /* 0x080fe200010f0eff */
[----:B------:R-:W-:Y:S01]  /*b550*/  IMAD R79, R79, 0x2, R13 ;  /* 0x000000024f4f7824 */ /* 0x000fe200078e020d */
[-C--:B------:R-:W-:Y:S02]  /*b560*/  LEA.HI.X.SX32 R11, R15, R80.reuse, 0x1, P5 ;  /* 0x000000500f0b7211 */ /* 0x080fe400028f0eff */
[----:B------:R-:W-:Y:S02]  /*b570*/  LEA.HI.X.SX32 R7, R17, R80, 0x1, P1 ;  /* 0x0000005011077211 */ /* 0x000fe400008f0eff */
[----:B------:R-:W-:Y:S01]  /*b580*/  LEA R12, P5, R13, R78, 0x1 ;  /* 0x0000004e0d0c7211 */ /* 0x000fe200078a08ff */
[----:B------:R0:W-:Y:S01]  /*b590*/  @P4 STG.E.U16 desc[UR20][R2.64], R21 ;  /* 0x0000001502004986 */ /* 0x0001e2000c101514 */
[----:B-1----:R-:W-:-:S02]  /*b5a0*/  PRMT R0, R21, 0x7632, R0 ;  /* 0x0000763215007816 */ /* 0x002fc40000000000 */
[----:B------:R-:W-:Y:S02]  /*b5b0*/  LEA.HI.X.SX32 R13, R13, R80, 0x1, P5 ;  /* 0x000000500d0d7211 */ /* 0x000fe400028f0eff */
[----:B------:R-:W-:Y:S01]  /*b5c0*/  LEA R78, P5, R79, R78, 0x1 ;  /* 0x0000004e4f4e7211 */ /* 0x000fe200078a08ff */
[----:B------:R1:W-:Y:S01]  /*b5d0*/  @P3 STG.E.U16 desc[UR20][R4.64], R0 ;  /* 0x0000000004003986 */ /* 0x0003e2000c101514 */
[----:B------:R-:W-:Y:S02]  /*b5e0*/  PRMT R39, R23, 0x7632, R39 ;  /* 0x0000763217277816 */ /* 0x000fe40000000027 */
[----:B------:R-:W-:Y:S02]  /*b5f0*/  LEA.HI.X.SX32 R79, R79, R80, 0x1, P5 ;  /* 0x000000504f4f7211 */ /* 0x000fe400028f0eff */
[----:B0-----:R-:W-:Y:S01]  /*b600*/  PRMT R3, R22, 0x7632, R3 ;  /* 0x0000763216037816 */ /* 0x001fe20000000003 */
[----:B------:R1:W-:Y:S01]  /*b610*/  @P6 STG.E.U16 desc[UR20][R10.64], R22 ;  /* 0x000000160a006986 */ /* 0x0003e2000c101514 */
[----:B---3--:R-:W-:-:S02]  /*b620*/  ISETP.LT.AND P2, PT, R18, UR15, !P0 ;  /* 0x0000000f12007c0c */ /* 0x008fc4000c741270 */
[----:B----4-:R-:W-:Y:S02]  /*b630*/  ISETP.LT.AND P1, PT, R16, UR15, !P0 ;  /* 0x0000000f10007c0c */ /* 0x010fe4000c721270 */
[----:B-----5:R-:W-:-:S09]  /*b640*/  ISETP.LT.AND P0, PT, R14, UR15, !P0 ;  /* 0x0000000f0e007c0c */ /* 0x020fd2000c701270 */
[----:B------:R1:W-:Y:S04]  /*b650*/  @P2 STG.E.U16 desc[UR20][R6.64], R3 ;  /* 0x0000000306002986 */ /* 0x0003e8000c101514 */
[----:B------:R1:W-:Y:S04]  /*b660*/  @P1 STG.E.U16 desc[UR20][R12.64], R23 ;  /* 0x000000170c001986 */ /* 0x0003e8000c101514 */
[----:B------:R1:W-:Y:S01]  /*b670*/  @P0 STG.E.U16 desc[UR20][R78.64], R39 ;  /* 0x000000274e000986 */ /* 0x0003e2000c101514 */
[----:B------:R-:W-:Y:S06]  /*b680*/  BAR.SYNC.DEFER_BLOCKING 0x0 ;  /* 0x0000000000007b1d */ /* 0x000fec0000010000 */
[----:B------:R-:W-:Y:S05]  /*b690*/  BRA.U UP0, `(.L_x_13) ;  /* 0x0000000100a07547 */ /* 0x000fea000b800000 */
[----:B------:R-:W0:Y:S01]  /*b6a0*/  S2UR UR5, SR_CgaCtaId ;  /* 0x00000000000579c3 */ /* 0x000e220000008800 */
[----:B------:R-:W-:Y:S01]  /*b6b0*/  NOP ;  /* 0x0000000000007918 */ /* 0x000fe20000000000 */
[----:B------:R-:W-:Y:S01]  /*b6c0*/  UMOV UR4, 0x50 ;  /* 0x0000005000047882 */ /* 0x000fe20000000000 */
[----:B-1----:R-:W-:Y:S02]  /*b6d0*/  IMAD.U32 R0, RZ, RZ, UR8 ;  /* 0x00000008ff007e24 */ /* 0x002fe4000f8e00ff */
[----:B------:R-:W-:Y:S02]  /*b6e0*/  IMAD.MOV.U32 R3, RZ, RZ, 0xf ;  /* 0x0000000fff037424 */ /* 0x000fe400078e00ff */
[----:B------:R-:W-:Y:S01]  /*b6f0*/  IMAD.MOV.U32 R7, RZ, RZ, 0x1 ;  /* 0x00000001ff077424 */ /* 0x000fe200078e00ff */
[----:B------:R-:W-:-:S04]  /*b700*/  LOP3.LUT R0, R0, 0xffff, RZ, 0xc0, !PT ;  /* 0x0000ffff00007812 */ /* 0x000fc800078ec0ff */
[----:B------:R-:W-:-:S05]  /*b710*/  SHF.R.U32.HI R0, RZ, 0x5, R0 ;  /* 0x00000005ff007819 */ /* 0x000fca0000011600 */
[----:B------:R-:W-:Y:S01]  /*b720*/  VIADD R2, R0, 0x10 ;  /* 0x0000001000027836 */ /* 0x000fe20000000000 */
[----:B------:R-:W-:Y:S01]  /*b730*/  SHF.L.U32 R0, R3, R0, RZ ;  /* 0x0000000003007219 */ /* 0x000fe200000006ff */
[----:B0-----:R-:W-:-:S03]  /*b740*/  ULEA UR6, UR5, UR4, 0x18 ;  /* 0x0000000405067291 */ /* 0x001fc6000f8ec0ff */
[----:B------:R-:W-:-:S04]  /*b750*/  SHF.L.U32 R3, R7, R2, RZ ;  /* 0x0000000207037219 */ /* 0x000fc800000006ff */
[----:B------:R-:W-:Y:S02]  /*b760*/  LOP3.LUT R0, R3, R0, RZ, 0xfc, !PT ;  /* 0x0000000003007212 */ /* 0x000fe400078efcff */
[----:B------:R-:W0:Y:S02]  /*b770*/  LDS R5, [UR6] ;  /* 0x00000006ff057984 */ /* 0x000e240008000800 */
[C---:B------:R-:W-:Y:S02]  /*b780*/  LOP3.LUT R2, R0.reuse, 0xffff, RZ, 0xc0, !PT ;  /* 0x0000ffff00027812 */ /* 0x040fe400078ec0ff */
[----:B0-----:R-:W-:-:S04]  /*b790*/  LOP3.LUT R3, R0, 0xffff, R5, 0x80, !PT ;  /* 0x0000ffff00037812 */ /* 0x001fc800078e8005 */
[----:B------:R-:W-:-:S13]  /*b7a0*/  ISETP.NE.AND P0, PT, R3, R2, PT ;  /* 0x000000020300720c */ /* 0x000fda0003f05270 */
[----:B------:R-:W-:Y:S05]  /*b7b0*/  @P0 BRA `(.L_x_14) ;  /* 0x0000000000500947 */ /* 0x000fea0003800000 */
[----:B------:R-:W-:Y:S02]  /*b7c0*/  SHF.R.U32.HI R5, RZ, 0x10, R5 ;  /* 0x00000010ff057819 */ /* 0x000fe40000011605 */
[----:B------:R-:W-:-:S04]  /*b7d0*/  SHF.R.U32.HI R2, RZ, 0x10, R0 ;  /* 0x00000010ff027819 */ /* 0x000fc80000011600 */
[----:B------:R-:W-:-:S04]  /*b7e0*/  LOP3.LUT R5, R5, R2, RZ, 0xc0, !PT ;  /* 0x0000000205057212 */ /* 0x000fc800078ec0ff */
[----:B------:R-:W-:-:S13]  /*b7f0*/  ISETP.NE.AND P0, PT, R5, R2, PT ;  /* 0x000000020500720c */ /* 0x000fda0003f05270 */
[----:B------:R-:W-:Y:S05]  /*b800*/  @P0 BRA `(.L_x_15) ;  /* 0x0000000000300947 */ /* 0x000fea0003800000 */
[----:B------:R-:W-:Y:S01]  /*b810*/  R2UR UR4, R0 ;  /* 0x00000000000472ca */ /* 0x000fe200000e0000 */
[----:B------:R-:W-:Y:S01]  /*b820*/  VOTEU.ANY UR5, UPT, PT ;  /* 0x0000000000057886 */ /* 0x000fe200038e0100 */
[----:B------:R-:W0:Y:S01]  /*b830*/  S2R R0, SR_LANEID ;  /* 0x0000000000007919 */ /* 0x000e220000000000 */
[----:B------:R-:W-:-:S10]  /*b840*/  UFLO.U32 UR5, UR5 ;  /* 0x00000005000572bd */ /* 0x000fd400080e0000 */
[----:B------:R-:W-:-:S06]  /*b850*/  ULOP3.LUT UR4, URZ, UR4, URZ, 0x33, !UPT ;  /* 0x00000004ff047292 */ /* 0x000fcc000f8e33ff */
[----:B------:R-:W-:-:S04]  /*b860*/  IMAD.U32 R2, RZ, RZ, UR4 ;  /* 0x00000004ff027e24 */ /* 0x000fc8000f8e00ff */
[----:B------:R-:W1:Y:S02]  /*b870*/  REDUX UR7, R2 ;  /* 0x00000000020773c4 */ /* 0x000e640000000000 */
[----:B------:R2:W-:Y:S01]  /*b880*/  UTCATOMSWS.AND URZ, UR4 ;  /* 0x0000000400ff79e3 */ /* 0x0005e20008000000 */
[----:B0-----:R-:W-:Y:S01]  /*b890*/  ISETP.EQ.U32.AND P0, PT, R0, UR5, PT ;  /* 0x0000000500007c0c */ /* 0x001fe2000bf02070 */
[----:B-1----:R-:W-:-:S12]  /*b8a0*/  IMAD.U32 R0, RZ, RZ, UR7 ;  /* 0x00000007ff007e24 */ /* 0x002fd8000f8e00ff */
[----:B------:R2:W-:Y:S01]  /*b8b0*/  @P0 ATOMS.AND RZ, [UR6], R0 ;  /* 0x00000000ffff098c */ /* 0x0005e2000a800006 */
[----:B------:R-:W-:Y:S05]  /*b8c0*/  BRA `(.L_x_13) ;  /* 0x0000000000147947 */ /* 0x000fea0003800000 */
.L_x_15:
[----:B------:R-:W-:-:S07]  /*b8d0*/  MOV R2, 0xb8f0 ;  /* 0x0000b8f000027802 */ /* 0x000fce0000000f00 */
[----:B------:R-:W-:Y:S05]  /*b8e0*/  CALL.REL.NOINC `($__internal_0_$__cuda_sm10x_tcgen05_guardrail_trap_col_being_dealloced_not_returned_by_alloc) ;  /* 0x00000000002c7944 */ /* 0x000fea0003c00000 */
[----:B------:R-:W-:Y:S05]  /*b8f0*/  BRA `(.L_x_13) ;  /* 0x0000000000087947 */ /* 0x000fea0003800000 */
.L_x_14:
[----:B------:R-:W-:-:S07]  /*b900*/  MOV R2, 0xb920 ;  /* 0x0000b92000027802 */ /* 0x000fce0000000f00 */
[----:B------:R-:W-:Y:S05]  /*b910*/  CALL.REL.NOINC `($__internal_2_$__cuda_sm10x_tcgen05_guardrail_trap_unallocated_columns_being_dealloced) ;  /* 0x0000000000387944 */ /* 0x000fea0003c00000 */
.L_x_13:
[----:B------:R-:W-:Y:S01]  /*b920*/  NOP ;  /* 0x0000000000007918 */ /* 0x000fe20000000000 */
[----:B--2---:R-:W-:Y:S05]  /*b930*/  EXIT ;  /* 0x000000000000794d */ /* 0x004fea0003800000 */
.L_x_8:
[----:B------:R-:W0:Y:S02]  /*b940*/  SYNCS.PHASECHK.TRANS64.TRYWAIT P2, [UR11], R22 ;  /* 0x00000016ff0075a7 */ /* 0x000e24000804110b */
[----:B0-----:R-:W-:Y:S05]  /*b950*/  @!P2 BRA `(.L_x_8) ;  /* 0xfffffffc00f8a947 */ /* 0x001fea000383ffff */
[----:B------:R-:W-:Y:S05]  /*b960*/  BRA `(.L_x_16) ;  /* 0xffffffbc00707947 */ /* 0x000fea000383ffff */
.L_x_12:
[----:B------:R-:W0:Y:S02]  /*b970*/  SYNCS.PHASECHK.TRANS64.TRYWAIT P0, [UR11], R3 ;  /* 0x00000003ff0075a7 */ /* 0x000e24000800110b */
[----:B0-----:R-:W-:Y:S05]  /*b980*/  @!P0 BRA `(.L_x_12) ;  /* 0xfffffffc00f88947 */ /* 0x001fea000383ffff */
[----:B------:R-:W-:Y:S05]  /*b990*/  BRA `(.L_x_11) ;  /* 0xffffffdc00907947 */ /* 0x000fea000383ffff */
        .weak           $__internal_0_$__cuda_sm10x_tcgen05_guardrail_trap_col_being_dealloced_not_returned_by_alloc
        .type           $__internal_0_$__cuda_sm10x_tcgen05_guardrail_trap_col_being_dealloced_not_returned_by_alloc,@function
        .size           $__internal_0_$__cuda_sm10x_tcgen05_guardrail_trap_col_being_dealloced_not_returned_by_alloc,($__internal_1_$__cuda_sm10x_tcgen05_guardrail_trap_phase_invalid_during_alloc - $__internal_0_$__cuda_sm10x_tcgen05_guardrail_trap_col_being_dealloced_not_returned_by_alloc)
$__internal_0_$__cuda_sm10x_tcgen05_guardrail_trap_col_being_dealloced_not_returned_by_alloc:
[----:B------:R-:W-:Y:S05]  /*b9a0*/  BPT.TRAP 0x1 ;  /* 0x000000040000795c */ /* 0x000fea0000300000 */
[----:B------:R-:W-:-:S04]  /*b9b0*/  IMAD.MOV.U32 R3, RZ, RZ, 0x0 ;  /* 0x00000000ff037424 */ /* 0x000fc800078e00ff */
[----:B------:R-:W-:Y:S05]  /*b9c0*/  RET.REL.NODEC R2 `(matmul_kernel) ;  /* 0xffffff44028c7950 */ /* 0x000fea0003c3ffff */
        .weak           $__internal_1_$__cuda_sm10x_tcgen05_guardrail_trap_phase_invalid_during_alloc
        .type           $__internal_1_$__cuda_sm10x_tcgen05_guardrail_trap_phase_invalid_during_alloc,@function
        .size           $__internal_1_$__cuda_sm10x_tcgen05_guardrail_trap_phase_invalid_during_alloc,($__internal_2_$__cuda_sm10x_tcgen05_guardrail_trap_unallocated_columns_being_dealloced - $__internal_1_$__cuda_sm10x_tcgen05_guardrail_trap_phase_invalid_during_alloc)
$__internal_1_$__cuda_sm10x_tcgen05_guardrail_trap_phase_invalid_during_alloc:
[----:B------:R-:W-:Y:S05]  /*b9d0*/  BPT.TRAP 0x1 ;  /* 0x000000040000795c */ /* 0x000fea0000300000 */
[----:B------:R-:W-:-:S04]  /*b9e0*/  IMAD.MOV.U32 R3, RZ, RZ, 0x0 ;  /* 0x00000000ff037424 */ /* 0x000fc800078e00ff */
[----:B------:R-:W-:Y:S05]  /*b9f0*/  RET.REL.NODEC R2 `(matmul_kernel) ;  /* 0xffffff4402807950 */ /* 0x000fea0003c3ffff */
        .weak           $__internal_2_$__cuda_sm10x_tcgen05_guardrail_trap_unallocated_columns_being_dealloced
        .type           $__internal_2_$__cuda_sm10x_tcgen05_guardrail_trap_unallocated_columns_being_dealloced,@function
        .size           $__internal_2_$__cuda_sm10x_tcgen05_guardrail_trap_unallocated_columns_being_dealloced,(.L_x_20 - $__internal_2_$__cuda_sm10x_tcgen05_guardrail_trap_unallocated_columns_being_dealloced)
$__internal_2_$__cuda_sm10x_tcgen05_guardrail_trap_unallocated_columns_being_dealloced:
[----:B------:R-:W-:Y:S05]  /*ba00*/  BPT.TRAP 0x1 ;  /* 0x000000040000795c */ /* 0x000fea0000300000 */
[----:B------:R-:W-:-:S04]  /*ba10*/  IMAD.MOV.U32 R3, RZ, RZ, 0x0 ;  /* 0x00000000ff037424 */ /* 0x000fc800078e00ff */
[----:B------:R-:W-:Y:S05]  /*ba20*/  RET.REL.NODEC R2 `(matmul_kernel) ;  /* 0xffffff4402747950 */ /* 0x000fea0003c3ffff */
.L_x_17:
[----:B------:R-:W-:-:S00]  /*ba30*/  BRA `(.L_x_17) ;  /* 0xfffffffc00fc7947 */ /* 0x000fc0000383ffff */
[----:B------:R-:W-:-:S00]  /*ba40*/  NOP ;  /* 0x0000000000007918 */ /* 0x000fc00000000000 */
        /* <DEDUP_REMOVED lines=11> */
.L_x_20:


//--------------------- .nv.shared.matmul_kernel  --------------------------
	.section	.nv.shared.matmul_kernel,"aw",@nobits
	.sectionflags	@""
	.align	16
	.zero		1024


//--------------------- .nv.shared.reserved.0     --------------------------
	.section	.nv.shared.reserved.0,"aw",@nobits
	.align	8
	.weak		__nv_reservedSMEM_offset_0_alias
	.size		__nv_reservedSMEM_offset_0_alias, 0, 64
	.other		__nv_reservedSMEM_offset_0_alias,@"STO_CUDA_RESERVED_SHARED STV_DEFAULT"
__nv_reservedSMEM_offset_0_alias:
	.zero		0
.nv.shared.reserved.0:
	.zero		64
	.weak		__nv_reservedSMEM_allocation_phase
	.type		__nv_reservedSMEM_allocation_phase,@object
	.size		__nv_reservedSMEM_allocation_phase,(.L_0 - __nv_reservedSMEM_allocation_phase)
__nv_reservedSMEM_allocation_phase:
	.zero		1
.L_0:
	.zero		7
	.weak		__nv_reservedSMEM_devtool_atexit_pc
	.type		__nv_reservedSMEM_devtool_atexit_pc,@object
	.size		__nv_reservedSMEM_devtool_atexit_pc,(__nv_reservedSMEM_allocation_mask - __nv_reservedSMEM_devtool_atexit_pc)
__nv_reservedSMEM_devtool_atexit_pc:
	.zero		8
	.weak		__nv_reservedSMEM_allocation_mask
	.type		__nv_reservedSMEM_allocation_mask,@object
	.size		__nv_reservedSMEM_allocation_mask,(.L_2 - __nv_reservedSMEM_allocation_mask)
__nv_reservedSMEM_allocation_mask:
	.zero		4
.L_2:


//--------------------- .nv.constant0.matmul_kernel --------------------------
	.section	.nv.constant0.matmul_kernel,"a",@progbits
	.sectionflags	@""
	.align	4
.nv.constant0.matmul_kernel:
	.zero		976


//--------------------- SYMBOLS --------------------------

	.type		.nv.reservedSmem.offset0,@object
	.size		.nv.reservedSmem.offset0,0x4
	.type		.nv.reservedSmem.cap,@object
	.size		.nv.reservedSmem.cap,0x4
